//
// Generated by NVIDIA NVVM Compiler
//
// Compiler Build ID: CL-36424714
// Cuda compilation tools, release 13.0, V13.0.88
// Based on NVVM 20.0.0
//

.version 9.0
.target sm_100
.address_size 64

	// .globl	_Z5covarPfS_S_ii

.visible .entry _Z5covarPfS_S_ii(
	.param .u64 .ptr .align 1 _Z5covarPfS_S_ii_param_0,
	.param .u64 .ptr .align 1 _Z5covarPfS_S_ii_param_1,
	.param .u64 .ptr .align 1 _Z5covarPfS_S_ii_param_2,
	.param .u32 _Z5covarPfS_S_ii_param_3,
	.param .u32 _Z5covarPfS_S_ii_param_4
)
{
	.reg .pred 	%p<13>;
	.reg .b32 	%r<43>;
	.reg .b32 	%f<102>;
	.reg .b64 	%rd<30>;

	ld.param.u64 	%rd5, [_Z5covarPfS_S_ii_param_0];
	ld.param.u64 	%rd3, [_Z5covarPfS_S_ii_param_1];
	ld.param.u64 	%rd4, [_Z5covarPfS_S_ii_param_2];
	ld.param.u32 	%r20, [_Z5covarPfS_S_ii_param_3];
	ld.param.u32 	%r21, [_Z5covarPfS_S_ii_param_4];
	cvta.to.global.u64 	%rd1, %rd5;
	mov.u32 	%r22, %ctaid.x;
	mov.u32 	%r23, %ntid.x;
	mov.u32 	%r24, %tid.x;
	mad.lo.s32 	%r25, %r22, %r23, %r24;
	div.s32 	%r2, %r25, %r21;
	mul.lo.s32 	%r26, %r2, %r21;
	sub.s32 	%r1, %r25, %r26;
	setp.lt.s32 	%p1, %r21, 0;
	setp.ge.s32 	%p2, %r2, %r21;
	or.pred  	%p3, %p1, %p2;
	@%p3 bra 	$L__BB0_14;
	setp.lt.s32 	%p4, %r20, 1;
	mov.f32 	%f101, 0f00000000;
	@%p4 bra 	$L__BB0_13;
	cvta.to.global.u64 	%rd6, %rd3;
	mul.lo.s32 	%r3, %r1, %r20;
	mul.wide.s32 	%rd7, %r1, 4;
	add.s64 	%rd8, %rd6, %rd7;
	ld.global.f32 	%f1, [%rd8];
	mul.lo.s32 	%r4, %r2, %r20;
	mul.wide.s32 	%rd9, %r2, 4;
	add.s64 	%rd10, %rd6, %rd9;
	ld.global.f32 	%f2, [%rd10];
	and.b32  	%r5, %r20, 7;
	setp.lt.u32 	%p5, %r20, 8;
	mov.f32 	%f101, 0f00000000;
	mov.b32 	%r41, 0;
	@%p5 bra 	$L__BB0_5;
	and.b32  	%r41, %r20, 2147483640;
	neg.s32 	%r39, %r41;
	add.s64 	%rd2, %rd1, 16;
	mov.f32 	%f101, 0f00000000;
	mov.u32 	%r37, %r4;
	mov.u32 	%r38, %r3;
$L__BB0_4:
	.pragma "nounroll";
	mul.wide.s32 	%rd11, %r38, 4;
	add.s64 	%rd12, %rd2, %rd11;
	mul.wide.s32 	%rd13, %r37, 4;
	add.s64 	%rd14, %rd2, %rd13;
	ld.global.f32 	%f19, [%rd12+-16];
	sub.f32 	%f20, %f19, %f1;
	ld.global.f32 	%f21, [%rd14+-16];
	sub.f32 	%f22, %f21, %f2;
	fma.rn.f32 	%f23, %f20, %f22, %f101;
	ld.global.f32 	%f24, [%rd12+-12];
	sub.f32 	%f25, %f24, %f1;
	ld.global.f32 	%f26, [%rd14+-12];
	sub.f32 	%f27, %f26, %f2;
	fma.rn.f32 	%f28, %f25, %f27, %f23;
	ld.global.f32 	%f29, [%rd12+-8];
	sub.f32 	%f30, %f29, %f1;
	ld.global.f32 	%f31, [%rd14+-8];
	sub.f32 	%f32, %f31, %f2;
	fma.rn.f32 	%f33, %f30, %f32, %f28;
	ld.global.f32 	%f34, [%rd12+-4];
	sub.f32 	%f35, %f34, %f1;
	ld.global.f32 	%f36, [%rd14+-4];
	sub.f32 	%f37, %f36, %f2;
	fma.rn.f32 	%f38, %f35, %f37, %f33;
	ld.global.f32 	%f39, [%rd12];
	sub.f32 	%f40, %f39, %f1;
	ld.global.f32 	%f41, [%rd14];
	sub.f32 	%f42, %f41, %f2;
	fma.rn.f32 	%f43, %f40, %f42, %f38;
	ld.global.f32 	%f44, [%rd12+4];
	sub.f32 	%f45, %f44, %f1;
	ld.global.f32 	%f46, [%rd14+4];
	sub.f32 	%f47, %f46, %f2;
	fma.rn.f32 	%f48, %f45, %f47, %f43;
	ld.global.f32 	%f49, [%rd12+8];
	sub.f32 	%f50, %f49, %f1;
	ld.global.f32 	%f51, [%rd14+8];
	sub.f32 	%f52, %f51, %f2;
	fma.rn.f32 	%f53, %f50, %f52, %f48;
	ld.global.f32 	%f54, [%rd12+12];
	sub.f32 	%f55, %f54, %f1;
	ld.global.f32 	%f56, [%rd14+12];
	sub.f32 	%f57, %f56, %f2;
	fma.rn.f32 	%f101, %f55, %f57, %f53;
	add.s32 	%r39, %r39, 8;
	add.s32 	%r38, %r38, 8;
	add.s32 	%r37, %r37, 8;
	setp.ne.s32 	%p6, %r39, 0;
	@%p6 bra 	$L__BB0_4;
$L__BB0_5:
	setp.eq.s32 	%p7, %r5, 0;
	@%p7 bra 	$L__BB0_13;
	and.b32  	%r15, %r20, 3;
	setp.lt.u32 	%p8, %r5, 4;
	@%p8 bra 	$L__BB0_8;
	add.s32 	%r28, %r41, %r3;
	mul.wide.s32 	%rd15, %r28, 4;
	add.s64 	%rd16, %rd1, %rd15;
	ld.global.f32 	%f59, [%rd16];
	sub.f32 	%f60, %f59, %f1;
	add.s32 	%r29, %r41, %r4;
	mul.wide.s32 	%rd17, %r29, 4;
	add.s64 	%rd18, %rd1, %rd17;
	ld.global.f32 	%f61, [%rd18];
	sub.f32 	%f62, %f61, %f2;
	fma.rn.f32 	%f63, %f60, %f62, %f101;
	ld.global.f32 	%f64, [%rd16+4];
	sub.f32 	%f65, %f64, %f1;
	ld.global.f32 	%f66, [%rd18+4];
	sub.f32 	%f67, %f66, %f2;
	fma.rn.f32 	%f68, %f65, %f67, %f63;
	ld.global.f32 	%f69, [%rd16+8];
	sub.f32 	%f70, %f69, %f1;
	ld.global.f32 	%f71, [%rd18+8];
	sub.f32 	%f72, %f71, %f2;
	fma.rn.f32 	%f73, %f70, %f72, %f68;
	ld.global.f32 	%f74, [%rd16+12];
	sub.f32 	%f75, %f74, %f1;
	ld.global.f32 	%f76, [%rd18+12];
	sub.f32 	%f77, %f76, %f2;
	fma.rn.f32 	%f101, %f75, %f77, %f73;
	add.s32 	%r41, %r41, 4;
$L__BB0_8:
	setp.eq.s32 	%p9, %r15, 0;
	@%p9 bra 	$L__BB0_13;
	setp.eq.s32 	%p10, %r15, 1;
	@%p10 bra 	$L__BB0_11;
	add.s32 	%r30, %r41, %r3;
	mul.wide.s32 	%rd19, %r30, 4;
	add.s64 	%rd20, %rd1, %rd19;
	ld.global.f32 	%f79, [%rd20];
	sub.f32 	%f80, %f79, %f1;
	add.s32 	%r31, %r41, %r4;
	mul.wide.s32 	%rd21, %r31, 4;
	add.s64 	%rd22, %rd1, %rd21;
	ld.global.f32 	%f81, [%rd22];
	sub.f32 	%f82, %f81, %f2;
	fma.rn.f32 	%f83, %f80, %f82, %f101;
	ld.global.f32 	%f84, [%rd20+4];
	sub.f32 	%f85, %f84, %f1;
	ld.global.f32 	%f86, [%rd22+4];
	sub.f32 	%f87, %f86, %f2;
	fma.rn.f32 	%f101, %f85, %f87, %f83;
	add.s32 	%r41, %r41, 2;
$L__BB0_11:
	and.b32  	%r32, %r20, 1;
	setp.eq.b32 	%p11, %r32, 1;
	not.pred 	%p12, %p11;
	@%p12 bra 	$L__BB0_13;
	add.s32 	%r33, %r41, %r3;
	mul.wide.s32 	%rd23, %r33, 4;
	add.s64 	%rd24, %rd1, %rd23;
	ld.global.f32 	%f88, [%rd24];
	sub.f32 	%f89, %f88, %f1;
	add.s32 	%r34, %r41, %r4;
	mul.wide.s32 	%rd25, %r34, 4;
	add.s64 	%rd26, %rd1, %rd25;
	ld.global.f32 	%f90, [%rd26];
	sub.f32 	%f91, %f90, %f2;
	fma.rn.f32 	%f101, %f89, %f91, %f101;
$L__BB0_13:
	add.s32 	%r35, %r20, -1;
	cvt.rn.f32.s32 	%f92, %r35;
	div.rn.f32 	%f93, %f101, %f92;
	mad.lo.s32 	%r36, %r1, %r21, %r2;
	cvta.to.global.u64 	%rd27, %rd4;
	mul.wide.s32 	%rd28, %r36, 4;
	add.s64 	%rd29, %rd27, %rd28;
	st.global.f32 	[%rd29], %f93;
$L__BB0_14:
	ret;

}
	// .globl	_Z11GMVPotfolioPfS_S_i
.visible .entry _Z11GMVPotfolioPfS_S_i(
	.param .u64 .ptr .align 1 _Z11GMVPotfolioPfS_S_i_param_0,
	.param .u64 .ptr .align 1 _Z11GMVPotfolioPfS_S_i_param_1,
	.param .u64 .ptr .align 1 _Z11GMVPotfolioPfS_S_i_param_2,
	.param .u32 _Z11GMVPotfolioPfS_S_i_param_3
)
{
	.reg .pred 	%p<11>;
	.reg .b32 	%r<39>;
	.reg .b32 	%f<112>;
	.reg .b64 	%rd<73>;

	ld.param.u64 	%rd25, [_Z11GMVPotfolioPfS_S_i_param_0];
	ld.param.u64 	%rd26, [_Z11GMVPotfolioPfS_S_i_param_1];
	ld.param.u32 	%r22, [_Z11GMVPotfolioPfS_S_i_param_3];
	cvta.to.global.u64 	%rd1, %rd26;
	cvta.to.global.u64 	%rd2, %rd25;
	mov.u32 	%r23, %ctaid.x;
	mov.u32 	%r24, %ntid.x;
	mov.u32 	%r25, %tid.x;
	mad.lo.s32 	%r1, %r23, %r24, %r25;
	setp.ge.s32 	%p1, %r1, %r22;
	@%p1 bra 	$L__BB1_15;
	setp.lt.s32 	%p2, %r22, 1;
	mov.f32 	%f111, 0f00000000;
	@%p2 bra 	$L__BB1_14;
	add.s32 	%r27, %r22, -1;
	and.b32  	%r2, %r22, 15;
	setp.lt.u32 	%p3, %r27, 15;
	mov.f32 	%f111, 0f00000000;
	mov.b32 	%r35, 0;
	@%p3 bra 	$L__BB1_5;
	and.b32  	%r35, %r22, 2147483632;
	neg.s32 	%r33, %r35;
	mul.wide.u32 	%rd3, %r22, 60;
	mul.wide.u32 	%rd4, %r22, 56;
	mul.wide.u32 	%rd5, %r22, 52;
	mul.wide.u32 	%rd6, %r22, 48;
	mul.wide.u32 	%rd7, %r22, 44;
	mul.wide.u32 	%rd8, %r22, 40;
	mul.wide.u32 	%rd9, %r22, 36;
	mul.wide.u32 	%rd10, %r22, 32;
	mul.wide.u32 	%rd11, %r22, 28;
	mul.wide.u32 	%rd12, %r22, 24;
	mul.wide.u32 	%rd13, %r22, 20;
	mul.wide.u32 	%rd14, %r22, 16;
	mul.wide.u32 	%rd15, %r22, 12;
	mul.wide.u32 	%rd16, %r22, 8;
	add.s64 	%rd71, %rd1, 32;
	mul.wide.u32 	%rd18, %r22, 4;
	mov.f32 	%f111, 0f00000000;
	shl.b32 	%r29, %r22, 4;
	mov.u32 	%r32, %r1;
$L__BB1_4:
	.pragma "nounroll";
	mul.wide.s32 	%rd27, %r32, 4;
	add.s64 	%rd28, %rd2, %rd27;
	ld.global.f32 	%f18, [%rd28];
	ld.global.f32 	%f19, [%rd71+-32];
	fma.rn.f32 	%f20, %f18, %f19, %f111;
	add.s64 	%rd29, %rd28, %rd18;
	ld.global.f32 	%f21, [%rd29];
	ld.global.f32 	%f22, [%rd71+-28];
	fma.rn.f32 	%f23, %f21, %f22, %f20;
	add.s64 	%rd30, %rd28, %rd16;
	ld.global.f32 	%f24, [%rd30];
	ld.global.f32 	%f25, [%rd71+-24];
	fma.rn.f32 	%f26, %f24, %f25, %f23;
	add.s64 	%rd31, %rd28, %rd15;
	ld.global.f32 	%f27, [%rd31];
	ld.global.f32 	%f28, [%rd71+-20];
	fma.rn.f32 	%f29, %f27, %f28, %f26;
	add.s64 	%rd32, %rd28, %rd14;
	ld.global.f32 	%f30, [%rd32];
	ld.global.f32 	%f31, [%rd71+-16];
	fma.rn.f32 	%f32, %f30, %f31, %f29;
	add.s64 	%rd33, %rd28, %rd13;
	ld.global.f32 	%f33, [%rd33];
	ld.global.f32 	%f34, [%rd71+-12];
	fma.rn.f32 	%f35, %f33, %f34, %f32;
	add.s64 	%rd34, %rd28, %rd12;
	ld.global.f32 	%f36, [%rd34];
	ld.global.f32 	%f37, [%rd71+-8];
	fma.rn.f32 	%f38, %f36, %f37, %f35;
	add.s64 	%rd35, %rd28, %rd11;
	ld.global.f32 	%f39, [%rd35];
	ld.global.f32 	%f40, [%rd71+-4];
	fma.rn.f32 	%f41, %f39, %f40, %f38;
	add.s64 	%rd36, %rd28, %rd10;
	ld.global.f32 	%f42, [%rd36];
	ld.global.f32 	%f43, [%rd71];
	fma.rn.f32 	%f44, %f42, %f43, %f41;
	add.s64 	%rd37, %rd28, %rd9;
	ld.global.f32 	%f45, [%rd37];
	ld.global.f32 	%f46, [%rd71+4];
	fma.rn.f32 	%f47, %f45, %f46, %f44;
	add.s64 	%rd38, %rd28, %rd8;
	ld.global.f32 	%f48, [%rd38];
	ld.global.f32 	%f49, [%rd71+8];
	fma.rn.f32 	%f50, %f48, %f49, %f47;
	add.s64 	%rd39, %rd28, %rd7;
	ld.global.f32 	%f51, [%rd39];
	ld.global.f32 	%f52, [%rd71+12];
	fma.rn.f32 	%f53, %f51, %f52, %f50;
	add.s64 	%rd40, %rd28, %rd6;
	ld.global.f32 	%f54, [%rd40];
	ld.global.f32 	%f55, [%rd71+16];
	fma.rn.f32 	%f56, %f54, %f55, %f53;
	add.s64 	%rd41, %rd28, %rd5;
	ld.global.f32 	%f57, [%rd41];
	ld.global.f32 	%f58, [%rd71+20];
	fma.rn.f32 	%f59, %f57, %f58, %f56;
	add.s64 	%rd42, %rd28, %rd4;
	ld.global.f32 	%f60, [%rd42];
	ld.global.f32 	%f61, [%rd71+24];
	fma.rn.f32 	%f62, %f60, %f61, %f59;
	add.s64 	%rd43, %rd28, %rd3;
	ld.global.f32 	%f63, [%rd43];
	ld.global.f32 	%f64, [%rd71+28];
	fma.rn.f32 	%f111, %f63, %f64, %f62;
	add.s32 	%r33, %r33, 16;
	add.s32 	%r32, %r32, %r29;
	add.s64 	%rd71, %rd71, 64;
	setp.ne.s32 	%p4, %r33, 0;
	@%p4 bra 	$L__BB1_4;
$L__BB1_5:
	setp.eq.s32 	%p5, %r2, 0;
	@%p5 bra 	$L__BB1_14;
	and.b32  	%r10, %r22, 7;
	setp.lt.u32 	%p6, %r2, 8;
	@%p6 bra 	$L__BB1_8;
	mad.lo.s32 	%r30, %r35, %r22, %r1;
	mul.wide.s32 	%rd44, %r30, 4;
	add.s64 	%rd45, %rd2, %rd44;
	ld.global.f32 	%f66, [%rd45];
	mul.wide.u32 	%rd46, %r35, 4;
	add.s64 	%rd47, %rd1, %rd46;
	ld.global.f32 	%f67, [%rd47];
	fma.rn.f32 	%f68, %f66, %f67, %f111;
	mul.wide.u32 	%rd48, %r22, 4;
	add.s64 	%rd49, %rd45, %rd48;
	ld.global.f32 	%f69, [%rd49];
	ld.global.f32 	%f70, [%rd47+4];
	fma.rn.f32 	%f71, %f69, %f70, %f68;
	add.s64 	%rd50, %rd49, %rd48;
	ld.global.f32 	%f72, [%rd50];
	ld.global.f32 	%f73, [%rd47+8];
	fma.rn.f32 	%f74, %f72, %f73, %f71;
	add.s64 	%rd51, %rd50, %rd48;
	ld.global.f32 	%f75, [%rd51];
	ld.global.f32 	%f76, [%rd47+12];
	fma.rn.f32 	%f77, %f75, %f76, %f74;
	add.s64 	%rd52, %rd51, %rd48;
	ld.global.f32 	%f78, [%rd52];
	ld.global.f32 	%f79, [%rd47+16];
	fma.rn.f32 	%f80, %f78, %f79, %f77;
	add.s64 	%rd53, %rd52, %rd48;
	ld.global.f32 	%f81, [%rd53];
	ld.global.f32 	%f82, [%rd47+20];
	fma.rn.f32 	%f83, %f81, %f82, %f80;
	add.s64 	%rd54, %rd53, %rd48;
	ld.global.f32 	%f84, [%rd54];
	ld.global.f32 	%f85, [%rd47+24];
	fma.rn.f32 	%f86, %f84, %f85, %f83;
	add.s64 	%rd55, %rd54, %rd48;
	ld.global.f32 	%f87, [%rd55];
	ld.global.f32 	%f88, [%rd47+28];
	fma.rn.f32 	%f111, %f87, %f88, %f86;
	add.s32 	%r35, %r35, 8;
$L__BB1_8:
	setp.eq.s32 	%p7, %r10, 0;
	@%p7 bra 	$L__BB1_14;
	and.b32  	%r13, %r22, 3;
	setp.lt.u32 	%p8, %r10, 4;
	@%p8 bra 	$L__BB1_11;
	mad.lo.s32 	%r31, %r35, %r22, %r1;
	mul.wide.s32 	%rd56, %r31, 4;
	add.s64 	%rd57, %rd2, %rd56;
	ld.global.f32 	%f90, [%rd57];
	mul.wide.u32 	%rd58, %r35, 4;
	add.s64 	%rd59, %rd1, %rd58;
	ld.global.f32 	%f91, [%rd59];
	fma.rn.f32 	%f92, %f90, %f91, %f111;
	mul.wide.u32 	%rd60, %r22, 4;
	add.s64 	%rd61, %rd57, %rd60;
	ld.global.f32 	%f93, [%rd61];
	ld.global.f32 	%f94, [%rd59+4];
	fma.rn.f32 	%f95, %f93, %f94, %f92;
	add.s64 	%rd62, %rd61, %rd60;
	ld.global.f32 	%f96, [%rd62];
	ld.global.f32 	%f97, [%rd59+8];
	fma.rn.f32 	%f98, %f96, %f97, %f95;
	add.s64 	%rd63, %rd62, %rd60;
	ld.global.f32 	%f99, [%rd63];
	ld.global.f32 	%f100, [%rd59+12];
	fma.rn.f32 	%f111, %f99, %f100, %f98;
	add.s32 	%r35, %r35, 4;
$L__BB1_11:
	setp.eq.s32 	%p9, %r13, 0;
	@%p9 bra 	$L__BB1_14;
	mul.wide.u32 	%rd64, %r35, 4;
	add.s64 	%rd72, %rd1, %rd64;
	mad.lo.s32 	%r38, %r35, %r22, %r1;
	neg.s32 	%r37, %r13;
$L__BB1_13:
	.pragma "nounroll";
	mul.wide.s32 	%rd65, %r38, 4;
	add.s64 	%rd66, %rd2, %rd65;
	ld.global.f32 	%f101, [%rd66];
	ld.global.f32 	%f102, [%rd72];
	fma.rn.f32 	%f111, %f101, %f102, %f111;
	add.s64 	%rd72, %rd72, 4;
	add.s32 	%r38, %r38, %r22;
	add.s32 	%r37, %r37, 1;
	setp.ne.s32 	%p10, %r37, 0;
	@%p10 bra 	$L__BB1_13;
$L__BB1_14:
	ld.param.u64 	%rd70, [_Z11GMVPotfolioPfS_S_i_param_2];
	cvta.to.global.u64 	%rd67, %rd70;
	mul.wide.s32 	%rd68, %r1, 4;
	add.s64 	%rd69, %rd67, %rd68;
	st.global.f32 	[%rd69], %f111;
$L__BB1_15:
	ret;

}


// ===== COMPILED SASS (sm_100) =====

	.target	sm_100

	.elftype	@"ET_EXEC"


//--------------------- .note.nv.tkinfo           --------------------------
	.section	.note.nv.tkinfo,"",@"SHT_NOTE"
	.sectionflags	@"SHF_NOTE_NV_TKINFO"
	.tkinfo
        /*0018*/ 	.word	0x00000002
        /*0030*/ 	.string	""
        /*0030*/ 	.string	"ptxas"
        /*0030*/ 	.string	"Cuda compilation tools, release 13.0, V13.0.88"
        /*0030*/ 	.string	"Build cuda_13.0.r13.0/compiler.36424714_0"
        /*0030*/ 	.string	"-arch sm_100 -m 64 "



//--------------------- .note.nv.cuinfo           --------------------------
	.section	.note.nv.cuinfo,"",@"SHT_NOTE"
	.sectionflags	@"SHF_NOTE_NV_CUINFO"
        /*0018*/ 	.short	0x0002
        /*001a*/ 	.short	0x0064
        /*001c*/ 	.short	0x0082
	.zero		2


//--------------------- .nv.info                  --------------------------
	.section	.nv.info,"",@"SHT_CUDA_INFO"
	.align	4


	//----- nvinfo : EIATTR_REGCOUNT
	.align		4
        /*0000*/ 	.byte	0x04, 0x2f
        /*0002*/ 	.short	(.L_1 - .L_0)
	.align		4
.L_0:
        /*0004*/ 	.word	index@(_Z5covarPfS_S_ii)
        /*0008*/ 	.word	0x00000020


	//----- nvinfo : EIATTR_FRAME_SIZE
	.align		4
.L_1:
        /*000c*/ 	.byte	0x04, 0x11
        /*000e*/ 	.short	(.L_3 - .L_2)
	.align		4
.L_2:
        /*0010*/ 	.word	index@($__internal_0_$__cuda_sm3x_div_rn_noftz_f32_slowpath)
        /*0014*/ 	.word	0x00000000


	//----- nvinfo : EIATTR_FRAME_SIZE
	.align		4
.L_3:
        /*0018*/ 	.byte	0x04, 0x11
        /*001a*/ 	.short	(.L_5 - .L_4)
	.align		4
.L_4:
        /*001c*/ 	.word	index@(_Z5covarPfS_S_ii)
        /*0020*/ 	.word	0x00000000


	//----- nvinfo : EIATTR_REGCOUNT
	.align		4
.L_5:
        /*0024*/ 	.byte	0x04, 0x2f
        /*0026*/ 	.short	(.L_7 - .L_6)
	.align		4
.L_6:
        /*0028*/ 	.word	index@(_Z11GMVPotfolioPfS_S_i)
        /*002c*/ 	.word	0x00000020


	//----- nvinfo : EIATTR_FRAME_SIZE
	.align		4
.L_7:
        /*0030*/ 	.byte	0x04, 0x11
        /*0032*/ 	.short	(.L_9 - .L_8)
	.align		4
.L_8:
        /*0034*/ 	.word	index@(_Z11GMVPotfolioPfS_S_i)
        /*0038*/ 	.word	0x00000000


	//----- nvinfo : EIATTR_MIN_STACK_SIZE
	.align		4
.L_9:
        /*003c*/ 	.byte	0x04, 0x12
        /*003e*/ 	.short	(.L_11 - .L_10)
	.align		4
.L_10:
        /*0040*/ 	.word	index@(_Z11GMVPotfolioPfS_S_i)
        /*0044*/ 	.word	0x00000000


	//----- nvinfo : EIATTR_MIN_STACK_SIZE
	.align		4
.L_11:
        /*0048*/ 	.byte	0x04, 0x12
        /*004a*/ 	.short	(.L_13 - .L_12)
	.align		4
.L_12:
        /*004c*/ 	.word	index@(_Z5covarPfS_S_ii)
        /*0050*/ 	.word	0x00000000
.L_13:


//--------------------- .nv.compat                --------------------------
	.section	.nv.compat,"",@"SHT_CUDA_COMPAT_INFO"
	.align	4
        /*0000*/ 	.byte	0x02, 0x09, 0x00, 0x00, 0x02, 0x02, 0x01, 0x00, 0x02, 0x05, 0x05, 0x00, 0x03, 0x07, 0x01, 0x01
        /*0010*/ 	.byte	0x02, 0x03, 0x00, 0x00, 0x02, 0x06, 0x01, 0x00, 0x04, 0x0b, 0x08, 0x00, 0x01, 0x00, 0x00, 0x00
        /*0020*/ 	.byte	0x00, 0x00, 0x00, 0x00


//--------------------- .nv.info._Z11GMVPotfolioPfS_S_i --------------------------
	.section	.nv.info._Z11GMVPotfolioPfS_S_i,"",@"SHT_CUDA_INFO"
	.sectionflags	@""
	.align	4


	//----- nvinfo : EIATTR_CUDA_API_VERSION
	.align		4
        /*0000*/ 	.byte	0x04, 0x37
        /*0002*/ 	.short	(.L_15 - .L_14)
.L_14:
        /*0004*/ 	.word	0x00000082


	//----- nvinfo : EIATTR_KPARAM_INFO
	.align		4
.L_15:
        /*0008*/ 	.byte	0x04, 0x17
        /*000a*/ 	.short	(.L_17 - .L_16)
.L_16:
        /*000c*/ 	.word	0x00000000
        /*0010*/ 	.short	0x0003
        /*0012*/ 	.short	0x0018
        /*0014*/ 	.byte	0x00, 0xf0, 0x11, 0x00


	//----- nvinfo : EIATTR_KPARAM_INFO
	.align		4
.L_17:
        /*0018*/ 	.byte	0x04, 0x17
        /*001a*/ 	.short	(.L_19 - .L_18)
.L_18:
        /*001c*/ 	.word	0x00000000
        /*0020*/ 	.short	0x0002
        /*0022*/ 	.short	0x0010
        /*0024*/ 	.byte	0x00, 0xf5, 0x21, 0x00


	//----- nvinfo : EIATTR_KPARAM_INFO
	.align		4
.L_19:
        /*0028*/ 	.byte	0x04, 0x17
        /*002a*/ 	.short	(.L_21 - .L_20)
.L_20:
        /*002c*/ 	.word	0x00000000
        /*0030*/ 	.short	0x0001
        /*0032*/ 	.short	0x0008
        /*0034*/ 	.byte	0x00, 0xf5, 0x21, 0x00


	//----- nvinfo : EIATTR_KPARAM_INFO
	.align		4
.L_21:
        /*0038*/ 	.byte	0x04, 0x17
        /*003a*/ 	.short	(.L_23 - .L_22)
.L_22:
        /*003c*/ 	.word	0x00000000
        /*0040*/ 	.short	0x0000
        /*0042*/ 	.short	0x0000
        /*0044*/ 	.byte	0x00, 0xf5, 0x21, 0x00


	//----- nvinfo : EIATTR_SPARSE_MMA_MASK
	.align		4
.L_23:
        /*0048*/ 	.byte	0x03, 0x50
        /*004a*/ 	.short	0x0000


	//----- nvinfo : EIATTR_MAXREG_COUNT
	.align		4
        /*004c*/ 	.byte	0x03, 0x1b
        /*004e*/ 	.short	0x00ff


	//----- nvinfo : EIATTR_MERCURY_ISA_VERSION
	.align		4
        /*0050*/ 	.byte	0x03, 0x5f
        /*0052*/ 	.short	0x0101


	//----- nvinfo : EIATTR_VRC_CTA_INIT_COUNT
	.align		4
        /*0054*/ 	.byte	0x02, 0x4a
	.zero		1
	.zero		1


	//----- nvinfo : EIATTR_EXIT_INSTR_OFFSETS
	.align		4
        /*0058*/ 	.byte	0x04, 0x1c
        /*005a*/ 	.short	(.L_25 - .L_24)


	//   ....[0]....
.L_24:
        /*005c*/ 	.word	0x00000070


	//   ....[1]....
        /*0060*/ 	.word	0x00000bc0


	//----- nvinfo : EIATTR_CBANK_PARAM_SIZE
	.align		4
.L_25:
        /*0064*/ 	.byte	0x03, 0x19
        /*0066*/ 	.short	0x001c


	//----- nvinfo : EIATTR_PARAM_CBANK
	.align		4
        /*0068*/ 	.byte	0x04, 0x0a
        /*006a*/ 	.short	(.L_27 - .L_26)
	.align		4
.L_26:
        /*006c*/ 	.word	index@(.nv.constant0._Z11GMVPotfolioPfS_S_i)
        /*0070*/ 	.short	0x0380
        /*0072*/ 	.short	0x001c


	//----- nvinfo : EIATTR_SW_WAR
	.align		4
.L_27:
        /*0074*/ 	.byte	0x04, 0x36
        /*0076*/ 	.short	(.L_29 - .L_28)
.L_28:
        /*0078*/ 	.word	0x00000008
.L_29:


//--------------------- .nv.info._Z5covarPfS_S_ii --------------------------
	.section	.nv.info._Z5covarPfS_S_ii,"",@"SHT_CUDA_INFO"
	.sectionflags	@""
	.align	4


	//----- nvinfo : EIATTR_CUDA_API_VERSION
	.align		4
        /*0000*/ 	.byte	0x04, 0x37
        /*0002*/ 	.short	(.L_31 - .L_30)
.L_30:
        /*0004*/ 	.word	0x00000082


	//----- nvinfo : EIATTR_KPARAM_INFO
	.align		4
.L_31:
        /*0008*/ 	.byte	0x04, 0x17
        /*000a*/ 	.short	(.L_33 - .L_32)
.L_32:
        /*000c*/ 	.word	0x00000000
        /*0010*/ 	.short	0x0004
        /*0012*/ 	.short	0x001c
        /*0014*/ 	.byte	0x00, 0xf0, 0x11, 0x00


	//----- nvinfo : EIATTR_KPARAM_INFO
	.align		4
.L_33:
        /*0018*/ 	.byte	0x04, 0x17
        /*001a*/ 	.short	(.L_35 - .L_34)
.L_34:
        /*001c*/ 	.word	0x00000000
        /*0020*/ 	.short	0x0003
        /*0022*/ 	.short	0x0018
        /*0024*/ 	.byte	0x00, 0xf0, 0x11, 0x00


	//----- nvinfo : EIATTR_KPARAM_INFO
	.align		4
.L_35:
        /*0028*/ 	.byte	0x04, 0x17
        /*002a*/ 	.short	(.L_37 - .L_36)
.L_36:
        /*002c*/ 	.word	0x00000000
        /*0030*/ 	.short	0x0002
        /*0032*/ 	.short	0x0010
        /*0034*/ 	.byte	0x00, 0xf5, 0x21, 0x00


	//----- nvinfo : EIATTR_KPARAM_INFO
	.align		4
.L_37:
        /*0038*/ 	.byte	0x04, 0x17
        /*003a*/ 	.short	(.L_39 - .L_38)
.L_38:
        /*003c*/ 	.word	0x00000000
        /*0040*/ 	.short	0x0001
        /*0042*/ 	.short	0x0008
        /*0044*/ 	.byte	0x00, 0xf5, 0x21, 0x00


	//----- nvinfo : EIATTR_KPARAM_INFO
	.align		4
.L_39:
        /*0048*/ 	.byte	0x04, 0x17
        /*004a*/ 	.short	(.L_41 - .L_40)
.L_40:
        /*004c*/ 	.word	0x00000000
        /*0050*/ 	.short	0x0000
        /*0052*/ 	.short	0x0000
        /*0054*/ 	.byte	0x00, 0xf5, 0x21, 0x00


	//----- nvinfo : EIATTR_SPARSE_MMA_MASK
	.align		4
.L_41:
        /*0058*/ 	.byte	0x03, 0x50
        /*005a*/ 	.short	0x0000


	//----- nvinfo : EIATTR_MAXREG_COUNT
	.align		4
        /*005c*/ 	.byte	0x03, 0x1b
        /*005e*/ 	.short	0x00ff


	//----- nvinfo : EIATTR_MERCURY_ISA_VERSION
	.align		4
        /*0060*/ 	.byte	0x03, 0x5f
        /*0062*/ 	.short	0x0101


	//----- nvinfo : EIATTR_VRC_CTA_INIT_COUNT
	.align		4
        /*0064*/ 	.byte	0x02, 0x4a
	.zero		1
	.zero		1


	//----- nvinfo : EIATTR_EXIT_INSTR_OFFSETS
	.align		4
        /*0068*/ 	.byte	0x04, 0x1c
        /*006a*/ 	.short	(.L_43 - .L_42)


	//   ....[0]....
.L_42:
        /*006c*/ 	.word	0x000001f0


	//   ....[1]....
        /*0070*/ 	.word	0x00000bf0


	//----- nvinfo : EIATTR_CRS_STACK_SIZE
	.align		4
.L_43:
        /*0074*/ 	.byte	0x04, 0x1e
        /*0076*/ 	.short	(.L_45 - .L_44)
.L_44:
        /*0078*/ 	.word	0x00000000


	//----- nvinfo : EIATTR_CBANK_PARAM_SIZE
	.align		4
.L_45:
        /*007c*/ 	.byte	0x03, 0x19
        /*007e*/ 	.short	0x0020


	//----- nvinfo : EIATTR_PARAM_CBANK
	.align		4
        /*0080*/ 	.byte	0x04, 0x0a
        /*0082*/ 	.short	(.L_47 - .L_46)
	.align		4
.L_46:
        /*0084*/ 	.word	index@(.nv.constant0._Z5covarPfS_S_ii)
        /*0088*/ 	.short	0x0380
        /*008a*/ 	.short	0x0020


	//----- nvinfo : EIATTR_SW_WAR
	.align		4
.L_47:
        /*008c*/ 	.byte	0x04, 0x36
        /*008e*/ 	.short	(.L_49 - .L_48)
.L_48:
        /*0090*/ 	.word	0x00000008
.L_49:


//--------------------- .nv.callgraph             --------------------------
	.section	.nv.callgraph,"",@"SHT_CUDA_CALLGRAPH"
	.align	4
	.sectionentsize	8
	.align		4
        /*0000*/ 	.word	0x00000000
	.align		4
        /*0004*/ 	.word	0xffffffff
	.align		4
        /*0008*/ 	.word	0x00000000
	.align		4
        /*000c*/ 	.word	0xfffffffe
	.align		4
        /*0010*/ 	.word	0x00000000
	.align		4
        /*0014*/ 	.word	0xfffffffd
	.align		4
        /*0018*/ 	.word	0x00000000
	.align		4
        /*001c*/ 	.word	0xfffffffc


//--------------------- .text._Z11GMVPotfolioPfS_S_i --------------------------
	.section	.text._Z11GMVPotfolioPfS_S_i,"ax",@progbits
	.align	128
        .global         _Z11GMVPotfolioPfS_S_i
        .type           _Z11GMVPotfolioPfS_S_i,@function
        .size           _Z11GMVPotfolioPfS_S_i,(.L_x_26 - _Z11GMVPotfolioPfS_S_i)
        .other          _Z11GMVPotfolioPfS_S_i,@"STO_CUDA_ENTRY STV_DEFAULT"
_Z11GMVPotfolioPfS_S_i:
.text._Z11GMVPotfolioPfS_S_i:
[----:B------:R-:W-:Y:S01]  /*0000*/  LDC R1, c[0x0][0x37c] ;  /* 0x0000df00ff017b82 */ /* 0x000fe20000000800 */
[----:B------:R-:W0:Y:S07]  /*0010*/  S2R R2, SR_TID.X ;  /* 0x0000000000027919 */ /* 0x000e2e0000002100 */
[----:B------:R-:W0:Y:S08]  /*0020*/  S2UR UR4, SR_CTAID.X ;  /* 0x00000000000479c3 */ /* 0x000e300000002500 */
[----:B------:R-:W0:Y:S08]  /*0030*/  LDC R3, c[0x0][0x360] ;  /* 0x0000d800ff037b82 */ /* 0x000e300000000800 */
[----:B------:R-:W1:Y:S01]  /*0040*/  LDC R0, c[0x0][0x398] ;  /* 0x0000e600ff007b82 */ /* 0x000e620000000800 */
[----:B0-----:R-:W-:-:S05]  /*0050*/  IMAD R3, R3, UR4, R2 ;  /* 0x0000000403037c24 */ /* 0x001fca000f8e0202 */
[----:B-1----:R-:W-:-:S13]  /*0060*/  ISETP.GE.AND P0, PT, R3, R0, PT ;  /* 0x000000000300720c */ /* 0x002fda0003f06270 */
[----:B------:R-:W-:Y:S05]  /*0070*/  @P0 EXIT ;  /* 0x000000000000094d */ /* 0x000fea0003800000 */
[----:B------:R-:W-:Y:S01]  /*0080*/  ISETP.GE.AND P0, PT, R0, 0x1, PT ;  /* 0x000000010000780c */ /* 0x000fe20003f06270 */
[----:B------:R-:W0:Y:S01]  /*0090*/  LDCU.64 UR6, c[0x0][0x358] ;  /* 0x00006b00ff0677ac */ /* 0x000e220008000a00 */
[----:B------:R-:W-:-:S11]  /*00a0*/  HFMA2 R24, -RZ, RZ, 0, 0 ;  /* 0x00000000ff187431 */ /* 0x000fd600000001ff */
[----:B------:R-:W-:Y:S05]  /*00b0*/  @!P0 BRA `(.L_x_0) ;  /* 0x0000000800b48947 */ /* 0x000fea0003800000 */
[C---:B------:R-:W-:Y:S02]  /*00c0*/  IADD3 R4, PT, PT, R0.reuse, -0x1, RZ ;  /* 0xffffffff00047810 */ /* 0x040fe40007ffe0ff */
[----:B------:R-:W-:Y:S02]  /*00d0*/  LOP3.LUT R2, R0, 0xf, RZ, 0xc0, !PT ;  /* 0x0000000f00027812 */ /* 0x000fe400078ec0ff */
[----:B------:R-:W-:Y:S02]  /*00e0*/  ISETP.GE.U32.AND P1, PT, R4, 0xf, PT ;  /* 0x0000000f0400780c */ /* 0x000fe40003f26070 */
[----:B------:R-:W-:Y:S02]  /*00f0*/  ISETP.NE.AND P0, PT, R2, RZ, PT ;  /* 0x000000ff0200720c */ /* 0x000fe40003f05270 */
[----:B------:R-:W-:Y:S02]  /*0100*/  MOV R24, RZ ;  /* 0x000000ff00187202 */ /* 0x000fe40000000f00 */
[----:B------:R-:W-:-:S07]  /*0110*/  MOV R4, RZ ;  /* 0x000000ff00047202 */ /* 0x000fce0000000f00 */
[----:B------:R-:W-:Y:S05]  /*0120*/  @!P1 BRA `(.L_x_1) ;  /* 0x0000000400409947 */ /* 0x000fea0003800000 */
[----:B------:R-:W1:Y:S01]  /*0130*/  LDCU.64 UR4, c[0x0][0x388] ;  /* 0x00007100ff0477ac */ /* 0x000e620008000a00 */
[----:B------:R-:W-:Y:S02]  /*0140*/  LOP3.LUT R4, R0, 0x7ffffff0, RZ, 0xc0, !PT ;  /* 0x7ffffff000047812 */ /* 0x000fe400078ec0ff */
[----:B------:R-:W-:Y:S02]  /*0150*/  MOV R24, RZ ;  /* 0x000000ff00187202 */ /* 0x000fe40000000f00 */
[----:B------:R-:W-:Y:S02]  /*0160*/  MOV R5, R3 ;  /* 0x0000000300057202 */ /* 0x000fe40000000f00 */
[----:B------:R-:W-:Y:S01]  /*0170*/  IADD3 R6, PT, PT, -R4, RZ, RZ ;  /* 0x000000ff04067210 */ /* 0x000fe20007ffe1ff */
[----:B-1----:R-:W-:-:S04]  /*0180*/  UIADD3 UR4, UP0, UPT, UR4, 0x20, URZ ;  /* 0x0000002004047890 */ /* 0x002fc8000ff1e0ff */
[----:B------:R-:W-:Y:S02]  /*0190*/  UIADD3.X UR5, UPT, UPT, URZ, UR5, URZ, UP0, !UPT ;  /* 0x00000005ff057290 */ /* 0x000fe400087fe4ff */
[----:B------:R-:W-:-:S04]  /*01a0*/  MOV R10, UR4 ;  /* 0x00000004000a7c02 */ /* 0x000fc80008000f00 */
[----:B------:R-:W-:-:S07]  /*01b0*/  MOV R11, UR5 ;  /* 0x00000005000b7c02 */ /* 0x000fce0008000f00 */
.L_x_2:
[----:B------:R-:W1:Y:S01]  /*01c0*/  LDC.64 R12, c[0x0][0x380] ;  /* 0x0000e000ff0c7b82 */ /* 0x000e620000000a00 */
[----:B0-----:R-:W2:Y:S04]  /*01d0*/  LDG.E R22, desc[UR6][R10.64+-0x20] ;  /* 0xffffe0060a167981 */ /* 0x001ea8000c1e1900 */
[----:B------:R-:W3:Y:S04]  /*01e0*/  LDG.E R27, desc[UR6][R10.64+-0x1c] ;  /* 0xffffe4060a1b7981 */ /* 0x000ee8000c1e1900 */
[----:B------:R-:W4:Y:S04]  /*01f0*/  LDG.E R15, desc[UR6][R10.64+-0x18] ;  /* 0xffffe8060a0f7981 */ /* 0x000f28000c1e1900 */
[----:B------:R-:W5:Y:S01]  /*0200*/  LDG.E R25, desc[UR6][R10.64+-0x4] ;  /* 0xfffffc060a197981 */ /* 0x000f62000c1e1900 */
[----:B-1----:R-:W-:-:S05]  /*0210*/  IMAD.WIDE R12, R5, 0x4, R12 ;  /* 0x00000004050c7825 */ /* 0x002fca00078e020c */
[----:B------:R-:W2:Y:S01]  /*0220*/  LDG.E R23, desc[UR6][R12.64] ;  /* 0x000000060c177981 */ /* 0x000ea2000c1e1900 */
[----:B------:R-:W-:-:S04]  /*0230*/  IMAD.WIDE.U32 R20, R0, 0x4, R12 ;  /* 0x0000000400147825 */ /* 0x000fc800078e000c */
[C-C-:B------:R-:W-:Y:S01]  /*0240*/  IMAD.WIDE.U32 R8, R0.reuse, 0x8, R12.reuse ;  /* 0x0000000800087825 */ /* 0x140fe200078e000c */
[----:B------:R-:W3:Y:S03]  /*0250*/  LDG.E R14, desc[UR6][R20.64] ;  /* 0x00000006140e7981 */ /* 0x000ee6000c1e1900 */
[C-C-:B------:R-:W-:Y:S01]  /*0260*/  IMAD.WIDE.U32 R16, R0.reuse, 0xc, R12.reuse ;  /* 0x0000000c00107825 */ /* 0x140fe200078e000c */
[----:B------:R-:W4:Y:S03]  /*0270*/  LDG.E R26, desc[UR6][R8.64] ;  /* 0x00000006081a7981 */ /* 0x000f26000c1e1900 */
[C-C-:B------:R-:W-:Y:S02]  /*0280*/  IMAD.WIDE.U32 R18, R0.reuse, 0x10, R12.reuse ;  /* 0x0000001000127825 */ /* 0x140fe400078e000c */
[----:B------:R-:W5:Y:S02]  /*0290*/  LDG.E R16, desc[UR6][R16.64] ;  /* 0x0000000610107981 */ /* 0x000f64000c1e1900 */
[----:B------:R-:W-:-:S02]  /*02a0*/  IMAD.WIDE.U32 R28, R0, 0x14, R12 ;  /* 0x00000014001c7825 */ /* 0x000fc400078e000c */
[----:B------:R0:W5:Y:S04]  /*02b0*/  LDG.E R7, desc[UR6][R18.64] ;  /* 0x0000000612077981 */ /* 0x000168000c1e1900 */
[----:B------:R-:W5:Y:S04]  /*02c0*/  LDG.E R8, desc[UR6][R10.64+-0x10] ;  /* 0xfffff0060a087981 */ /* 0x000f68000c1e1900 */
[----:B------:R-:W5:Y:S01]  /*02d0*/  LDG.E R17, desc[UR6][R10.64+-0x14] ;  /* 0xffffec060a117981 */ /* 0x000f62000c1e1900 */
[----:B0-----:R-:W-:-:S03]  /*02e0*/  IMAD.WIDE.U32 R18, R0, 0x18, R12 ;  /* 0x0000001800127825 */ /* 0x001fc600078e000c */
[----:B------:R2:W5:Y:S04]  /*02f0*/  LDG.E R20, desc[UR6][R28.64] ;  /* 0x000000061c147981 */ /* 0x000568000c1e1900 */
[----:B------:R-:W5:Y:S04]  /*0300*/  LDG.E R9, desc[UR6][R10.64+-0xc] ;  /* 0xfffff4060a097981 */ /* 0x000f68000c1e1900 */
[----:B------:R0:W5:Y:S01]  /*0310*/  LDG.E R21, desc[UR6][R18.64] ;  /* 0x0000000612157981 */ /* 0x000162000c1e1900 */
[----:B--2---:R-:W-:-:S03]  /*0320*/  FFMA R29, R23, R22, R24 ;  /* 0x00000016171d7223 */ /* 0x004fc60000000018 */
[----:B------:R-:W2:Y:S01]  /*0330*/  LDG.E R24, desc[UR6][R10.64+-0x8] ;  /* 0xfffff8060a187981 */ /* 0x000ea2000c1e1900 */
[----:B------:R-:W-:-:S06]  /*0340*/  IMAD.WIDE.U32 R22, R0, 0x1c, R12 ;  /* 0x0000001c00167825 */ /* 0x000fcc00078e000c */
[----:B------:R-:W2:Y:S01]  /*0350*/  LDG.E R22, desc[UR6][R22.64] ;  /* 0x0000000616167981 */ /* 0x000ea2000c1e1900 */
[----:B---3--:R-:W-:Y:S01]  /*0360*/  FFMA R27, R14, R27, R29 ;  /* 0x0000001b0e1b7223 */ /* 0x008fe2000000001d */
[----:B0-----:R-:W-:Y:S02]  /*0370*/  IMAD.WIDE.U32 R18, R0, 0x28, R12 ;  /* 0x0000002800127825 */ /* 0x001fe400078e000c */
[----:B------:R-:W3:Y:S02]  /*0380*/  LDG.E R29, desc[UR6][R10.64+0x4] ;  /* 0x000004060a1d7981 */ /* 0x000ee4000c1e1900 */
[----:B----4-:R-:W-:Y:S01]  /*0390*/  FFMA R27, R26, R15, R27 ;  /* 0x0000000f1a1b7223 */ /* 0x010fe2000000001b */
[----:B------:R-:W-:Y:S01]  /*03a0*/  IMAD.WIDE.U32 R14, R0, 0x20, R12 ;  /* 0x00000020000e7825 */ /* 0x000fe200078e000c */
[----:B------:R0:W4:Y:S05]  /*03b0*/  LDG.E R23, desc[UR6][R18.64] ;  /* 0x0000000612177981 */ /* 0x00012a000c1e1900 */
[----:B------:R-:W3:Y:S01]  /*03c0*/  LDG.E R14, desc[UR6][R14.64] ;  /* 0x000000060e0e7981 */ /* 0x000ee2000c1e1900 */
[----:B-----5:R-:W-:Y:S01]  /*03d0*/  FFMA R26, R16, R17, R27 ;  /* 0x00000011101a7223 */ /* 0x020fe2000000001b */
[----:B------:R-:W-:-:S04]  /*03e0*/  IMAD.WIDE.U32 R16, R0, 0x24, R12 ;  /* 0x0000002400107825 */ /* 0x000fc800078e000c */
[----:B------:R-:W-:Y:S02]  /*03f0*/  FFMA R27, R7, R8, R26 ;  /* 0x00000008071b7223 */ /* 0x000fe4000000001a */
[----:B------:R-:W3:Y:S02]  /*0400*/  LDG.E R7, desc[UR6][R10.64] ;  /* 0x000000060a077981 */ /* 0x000ee4000c1e1900 */
[----:B------:R-:W-:Y:S02]  /*0410*/  FFMA R20, R20, R9, R27 ;  /* 0x0000000914147223 */ /* 0x000fe4000000001b */
[----:B------:R-:W5:Y:S01]  /*0420*/  LDG.E R16, desc[UR6][R16.64] ;  /* 0x0000000610107981 */ /* 0x000f62000c1e1900 */
[----:B------:R-:W-:-:S03]  /*0430*/  IMAD.WIDE.U32 R8, R0, 0x2c, R12 ;  /* 0x0000002c00087825 */ /* 0x000fc600078e000c */
[----:B------:R-:W4:Y:S01]  /*0440*/  LDG.E R15, desc[UR6][R10.64+0xc] ;  /* 0x00000c060a0f7981 */ /* 0x000f22000c1e1900 */
[----:B------:R-:W-:-:S03]  /*0450*/  IMAD.WIDE.U32 R26, R0, 0x30, R12 ;  /* 0x00000030001a7825 */ /* 0x000fc600078e000c */
[----:B------:R-:W4:Y:S01]  /*0460*/  LDG.E R8, desc[UR6][R8.64] ;  /* 0x0000000608087981 */ /* 0x000f22000c1e1900 */
[----:B0-----:R-:W-:-:S03]  /*0470*/  IMAD.WIDE.U32 R18, R0, 0x34, R12 ;  /* 0x0000003400127825 */ /* 0x001fc600078e000c */
[----:B------:R-:W4:Y:S04]  /*0480*/  LDG.E R26, desc[UR6][R26.64] ;  /* 0x000000061a1a7981 */ /* 0x000f28000c1e1900 */
[----:B------:R-:W4:Y:S04]  /*0490*/  LDG.E R17, desc[UR6][R10.64+0x10] ;  /* 0x000010060a117981 */ /* 0x000f28000c1e1900 */
[----:B------:R-:W4:Y:S04]  /*04a0*/  LDG.E R18, desc[UR6][R18.64] ;  /* 0x0000000612127981 */ /* 0x000f28000c1e1900 */
[----:B------:R-:W4:Y:S04]  /*04b0*/  LDG.E R9, desc[UR6][R10.64+0x18] ;  /* 0x000018060a097981 */ /* 0x000f28000c1e1900 */
[----:B------:R-:W4:Y:S01]  /*04c0*/  LDG.E R27, desc[UR6][R10.64+0x1c] ;  /* 0x00001c060a1b7981 */ /* 0x000f22000c1e1900 */
[----:B--2---:R-:W-:-:S03]  /*04d0*/  FFMA R21, R21, R24, R20 ;  /* 0x0000001815157223 */ /* 0x004fc60000000014 */
[----:B------:R-:W4:Y:S01]  /*04e0*/  LDG.E R24, desc[UR6][R10.64+0x8] ;  /* 0x000008060a187981 */ /* 0x000f22000c1e1900 */
[----:B------:R-:W-:Y:S01]  /*04f0*/  FFMA R25, R22, R25, R21 ;  /* 0x0000001916197223 */ /* 0x000fe20000000015 */
[C-C-:B------:R-:W-:Y:S02]  /*0500*/  IMAD.WIDE.U32 R20, R0.reuse, 0x38, R12.reuse ;  /* 0x0000003800147825 */ /* 0x140fe400078e000c */
[----:B------:R0:W2:Y:S02]  /*0510*/  LDG.E R22, desc[UR6][R10.64+0x14] ;  /* 0x000014060a167981 */ /* 0x0000a4000c1e1900 */
[----:B------:R-:W-:Y:S02]  /*0520*/  IMAD.WIDE.U32 R12, R0, 0x3c, R12 ;  /* 0x0000003c000c7825 */ /* 0x000fe400078e000c */
[----:B------:R-:W2:Y:S04]  /*0530*/  LDG.E R20, desc[UR6][R20.64] ;  /* 0x0000000614147981 */ /* 0x000ea8000c1e1900 */
[----:B------:R-:W2:Y:S01]  /*0540*/  LDG.E R12, desc[UR6][R12.64] ;  /* 0x000000060c0c7981 */ /* 0x000ea2000c1e1900 */
[----:B------:R-:W-:Y:S01]  /*0550*/  IADD3 R6, PT, PT, R6, 0x10, RZ ;  /* 0x0000001006067810 */ /* 0x000fe20007ffe0ff */
[----:B---3--:R-:W-:-:S04]  /*0560*/  FFMA R7, R14, R7, R25 ;  /* 0x000000070e077223 */ /* 0x008fc80000000019 */
[----:B-----5:R-:W-:Y:S01]  /*0570*/  FFMA R16, R16, R29, R7 ;  /* 0x0000001d10107223 */ /* 0x020fe20000000007 */
[----:B------:R-:W-:Y:S02]  /*0580*/  ISETP.NE.AND P1, PT, R6, RZ, PT ;  /* 0x000000ff0600720c */ /* 0x000fe40003f25270 */
[----:B0-----:R-:W-:Y:S02]  /*0590*/  IADD3 R10, P2, PT, R10, 0x40, RZ ;  /* 0x000000400a0a7810 */ /* 0x001fe40007f5e0ff */
[----:B------:R-:W-:Y:S02]  /*05a0*/  LEA R5, R0, R5, 0x4 ;  /* 0x0000000500057211 */ /* 0x000fe400078e20ff */
[----:B------:R-:W-:Y:S01]  /*05b0*/  IADD3.X R11, PT, PT, RZ, R11, RZ, P2, !PT ;  /* 0x0000000bff0b7210 */ /* 0x000fe200017fe4ff */
[----:B----4-:R-:W-:-:S04]  /*05c0*/  FFMA R23, R23, R24, R16 ;  /* 0x0000001817177223 */ /* 0x010fc80000000010 */
[----:B------:R-:W-:-:S04]  /*05d0*/  FFMA R15, R8, R15, R23 ;  /* 0x0000000f080f7223 */ /* 0x000fc80000000017 */
[----:B------:R-:W-:-:S04]  /*05e0*/  FFMA R15, R26, R17, R15 ;  /* 0x000000111a0f7223 */ /* 0x000fc8000000000f */
[----:B--2---:R-:W-:-:S04]  /*05f0*/  FFMA R15, R18, R22, R15 ;  /* 0x00000016120f7223 */ /* 0x004fc8000000000f */
[----:B------:R-:W-:-:S04]  /*0600*/  FFMA R9, R20, R9, R15 ;  /* 0x0000000914097223 */ /* 0x000fc8000000000f */
[----:B------:R-:W-:Y:S01]  /*0610*/  FFMA R24, R12, R27, R9 ;  /* 0x0000001b0c187223 */ /* 0x000fe20000000009 */
[----:B------:R-:W-:Y:S06]  /*0620*/  @P1 BRA `(.L_x_2) ;  /* 0xfffffff800e41947 */ /* 0x000fec000383ffff */
.L_x_1:
[----:B------:R-:W-:Y:S05]  /*0630*/  @!P0 BRA `(.L_x_0) ;  /* 0x0000000400548947 */ /* 0x000fea0003800000 */
[----:B------:R-:W-:Y:S02]  /*0640*/  ISETP.GE.U32.AND P0, PT, R2, 0x8, PT ;  /* 0x000000080200780c */ /* 0x000fe40003f06070 */
[----:B------:R-:W-:-:S04]  /*0650*/  LOP3.LUT R20, R0, 0x7, RZ, 0xc0, !PT ;  /* 0x0000000700147812 */ /* 0x000fc800078ec0ff */
[----:B------:R-:W-:-:S07]  /*0660*/  ISETP.NE.AND P1, PT, R20, RZ, PT ;  /* 0x000000ff1400720c */ /* 0x000fce0003f25270 */
[----:B------:R-:W-:Y:S06]  /*0670*/  @!P0 BRA `(.L_x_3) ;  /* 0x0000000000948947 */ /* 0x000fec0003800000 */
[----:B------:R-:W1:Y:S01]  /*0680*/  LDC.64 R12, c[0x0][0x380] ;  /* 0x0000e000ff0c7b82 */ /* 0x000e620000000a00 */
[----:B------:R-:W-:-:S07]  /*0690*/  IMAD R5, R4, R0, R3 ;  /* 0x0000000004057224 */ /* 0x000fce00078e0203 */
[----:B------:R-:W2:Y:S01]  /*06a0*/  LDC.64 R6, c[0x0][0x388] ;  /* 0x0000e200ff067b82 */ /* 0x000ea20000000a00 */
[----:B-1----:R-:W-:-:S05]  /*06b0*/  IMAD.WIDE R12, R5, 0x4, R12 ;  /* 0x00000004050c7825 */ /* 0x002fca00078e020c */
[----:B0-----:R0:W3:Y:S01]  /*06c0*/  LDG.E R19, desc[UR6][R12.64] ;  /* 0x000000060c137981 */ /* 0x0010e2000c1e1900 */
[----:B------:R-:W-:-:S04]  /*06d0*/  IMAD.WIDE.U32 R14, R0, 0x4, R12 ;  /* 0x00000004000e7825 */ /* 0x000fc800078e000c */
[----:B--2---:R-:W-:Y:S01]  /*06e0*/  IMAD.WIDE.U32 R6, R4, 0x4, R6 ;  /* 0x0000000404067825 */ /* 0x004fe200078e0006 */
[----:B------:R1:W2:Y:S03]  /*06f0*/  LDG.E R2, desc[UR6][R14.64] ;  /* 0x000000060e027981 */ /* 0x0002a6000c1e1900 */
[C---:B------:R-:W-:Y:S01]  /*0700*/  IMAD.WIDE.U32 R26, R0.reuse, 0x4, R14 ;  /* 0x00000004001a7825 */ /* 0x040fe200078e000e */
[----:B------:R-:W3:Y:S04]  /*0710*/  LDG.E R5, desc[UR6][R6.64] ;  /* 0x0000000606057981 */ /* 0x000ee8000c1e1900 */
[----:B------:R-:W2:Y:S01]  /*0720*/  LDG.E R21, desc[UR6][R6.64+0x4] ;  /* 0x0000040606157981 */ /* 0x000ea2000c1e1900 */
[----:B------:R-:W-:-:S03]  /*0730*/  IMAD.WIDE.U32 R16, R0, 0x4, R26 ;  /* 0x0000000400107825 */ /* 0x000fc600078e001a */
[----:B------:R-:W4:Y:S01]  /*0740*/  LDG.E R18, desc[UR6][R26.64] ;  /* 0x000000061a127981 */ /* 0x000f22000c1e1900 */
[----:B------:R-:W-:-:S03]  /*0750*/  IMAD.WIDE.U32 R10, R0, 0x4, R16 ;  /* 0x00000004000a7825 */ /* 0x000fc600078e0010 */
[----:B------:R-:W4:Y:S04]  /*0760*/  LDG.E R23, desc[UR6][R6.64+0x8] ;  /* 0x0000080606177981 */ /* 0x000f28000c1e1900 */
[----:B------:R-:W5:Y:S01]  /*0770*/  LDG.E R16, desc[UR6][R16.64] ;  /* 0x0000000610107981 */ /* 0x000f62000c1e1900 */
[----:B------:R-:W-:-:S03]  /*0780*/  IMAD.WIDE.U32 R8, R0, 0x4, R10 ;  /* 0x0000000400087825 */ /* 0x000fc600078e000a */
[----:B------:R-:W5:Y:S01]  /*0790*/  LDG.E R25, desc[UR6][R6.64+0xc] ;  /* 0x00000c0606197981 */ /* 0x000f62000c1e1900 */
[----:B0-----:R-:W-:-:S03]  /*07a0*/  IMAD.WIDE.U32 R12, R0, 0x4, R8 ;  /* 0x00000004000c7825 */ /* 0x001fc600078e0008 */
[----:B------:R-:W5:Y:S04]  /*07b0*/  LDG.E R10, desc[UR6][R10.64] ;  /* 0x000000060a0a7981 */ /* 0x000f68000c1e1900 */
[----:B------:R-:W5:Y:S01]  /*07c0*/  LDG.E R29, desc[UR6][R6.64+0x10] ;  /* 0x00001006061d7981 */ /* 0x000f62000c1e1900 */
[----:B-1----:R-:W-:-:S03]  /*07d0*/  IMAD.WIDE.U32 R14, R0, 0x4, R12 ;  /* 0x00000004000e7825 */ /* 0x002fc600078e000c */
[----:B------:R-:W5:Y:S04]  /*07e0*/  LDG.E R8, desc[UR6][R8.64] ;  /* 0x0000000608087981 */ /* 0x000f68000c1e1900 */
[----:B------:R-:W5:Y:S04]  /*07f0*/  LDG.E R22, desc[UR6][R6.64+0x14] ;  /* 0x0000140606167981 */ /* 0x000f68000c1e1900 */
[----:B------:R-:W5:Y:S04]  /*0800*/  LDG.E R12, desc[UR6][R12.64] ;  /* 0x000000060c0c7981 */ /* 0x000f68000c1e1900 */
[----:B------:R-:W5:Y:S04]  /*0810*/  LDG.E R27, desc[UR6][R6.64+0x18] ;  /* 0x00001806061b7981 */ /* 0x000f68000c1e1900 */
[----:B------:R-:W5:Y:S04]  /*0820*/  LDG.E R14, desc[UR6][R14.64] ;  /* 0x000000060e0e7981 */ /* 0x000f68000c1e1900 */
[----:B------:R-:W5:Y:S01]  /*0830*/  LDG.E R17, desc[UR6][R6.64+0x1c] ;  /* 0x00001c0606117981 */ /* 0x000f62000c1e1900 */
[----:B------:R-:W-:Y:S01]  /*0840*/  IADD3 R4, PT, PT, R4, 0x8, RZ ;  /* 0x0000000804047810 */ /* 0x000fe20007ffe0ff */
[----:B---3--:R-:W-:-:S04]  /*0850*/  FFMA R5, R19, R5, R24 ;  /* 0x0000000513057223 */ /* 0x008fc80000000018 */
[----:B--2---:R-:W-:-:S04]  /*0860*/  FFMA R5, R2, R21, R5 ;  /* 0x0000001502057223 */ /* 0x004fc80000000005 */
[----:B----4-:R-:W-:-:S04]  /*0870*/  FFMA R5, R18, R23, R5 ;  /* 0x0000001712057223 */ /* 0x010fc80000000005 */
[----:B-----5:R-:W-:-:S04]  /*0880*/  FFMA R5, R16, R25, R5 ;  /* 0x0000001910057223 */ /* 0x020fc80000000005 */
[----:B------:R-:W-:-:S04]  /*0890*/  FFMA R5, R10, R29, R5 ;  /* 0x0000001d0a057223 */ /* 0x000fc80000000005 */
[----:B------:R-:W-:-:S04]  /*08a0*/  FFMA R5, R8, R22, R5 ;  /* 0x0000001608057223 */ /* 0x000fc80000000005 */
[----:B------:R-:W-:-:S04]  /*08b0*/  FFMA R5, R12, R27, R5 ;  /* 0x0000001b0c057223 */ /* 0x000fc80000000005 */
[----:B------:R-:W-:-:S07]  /*08c0*/  FFMA R24, R14, R17, R5 ;  /* 0x000000110e187223 */ /* 0x000fce0000000005 */
.L_x_3:
        /* <DEDUP_REMOVED lines=8> */
[----:B-1----:R-:W-:-:S04]  /*0950*/  IMAD.WIDE R8, R9, 0x4, R6 ;  /* 0x0000000409087825 */ /* 0x002fc800078e0206 */
[----:B--2---:R-:W-:-:S04]  /*0960*/  IMAD.WIDE.U32 R6, R4, 0x4, R10 ;  /* 0x0000000404067825 */ /* 0x004fc800078e000a */
[C---:B------:R-:W-:Y:S01]  /*0970*/  IMAD.WIDE.U32 R10, R0.reuse, 0x4, R8 ;  /* 0x00000004000a7825 */ /* 0x040fe200078e0008 */
[----:B0-----:R-:W2:Y:S04]  /*0980*/  LDG.E R5, desc[UR6][R6.64] ;  /* 0x0000000606057981 */ /* 0x001ea8000c1e1900 */
[----:B------:R-:W2:Y:S01]  /*0990*/  LDG.E R9, desc[UR6][R8.64] ;  /* 0x0000000608097981 */ /* 0x000ea2000c1e1900 */
[----:B------:R-:W-:-:S03]  /*09a0*/  IMAD.WIDE.U32 R12, R0, 0x4, R10 ;  /* 0x00000004000c7825 */ /* 0x000fc600078e000a */
[----:B------:R-:W3:Y:S04]  /*09b0*/  LDG.E R10, desc[UR6][R10.64] ;  /* 0x000000060a0a7981 */ /* 0x000ee8000c1e1900 */
[----:B------:R-:W3:Y:S01]  /*09c0*/  LDG.E R16, desc[UR6][R6.64+0x4] ;  /* 0x0000040606107981 */ /* 0x000ee2000c1e1900 */
[----:B------:R-:W-:-:S03]  /*09d0*/  IMAD.WIDE.U32 R14, R0, 0x4, R12 ;  /* 0x00000004000e7825 */ /* 0x000fc600078e000c */
[----:B------:R-:W4:Y:S04]  /*09e0*/  LDG.E R12, desc[UR6][R12.64] ;  /* 0x000000060c0c7981 */ /* 0x000f28000c1e1900 */
[----:B------:R-:W4:Y:S04]  /*09f0*/  LDG.E R17, desc[UR6][R6.64+0x8] ;  /* 0x0000080606117981 */ /* 0x000f28000c1e1900 */
[----:B------:R-:W5:Y:S04]  /*0a00*/  LDG.E R14, desc[UR6][R14.64] ;  /* 0x000000060e0e7981 */ /* 0x000f68000c1e1900 */
[----:B------:R-:W5:Y:S01]  /*0a10*/  LDG.E R18, desc[UR6][R6.64+0xc] ;  /* 0x00000c0606127981 */ /* 0x000f62000c1e1900 */
[----:B------:R-:W-:Y:S01]  /*0a20*/  IADD3 R4, PT, PT, R4, 0x4, RZ ;  /* 0x0000000404047810 */ /* 0x000fe20007ffe0ff */
[----:B--2---:R-:W-:-:S04]  /*0a30*/  FFMA R5, R9, R5, R24 ;  /* 0x0000000509057223 */ /* 0x004fc80000000018 */
[----:B---3--:R-:W-:-:S04]  /*0a40*/  FFMA R5, R10, R16, R5 ;  /* 0x000000100a057223 */ /* 0x008fc80000000005 */
[----:B----4-:R-:W-:-:S04]  /*0a50*/  FFMA R5, R12, R17, R5 ;  /* 0x000000110c057223 */ /* 0x010fc80000000005 */
[----:B-----5:R-:W-:-:S07]  /*0a60*/  FFMA R24, R14, R18, R5 ;  /* 0x000000120e187223 */ /* 0x020fce0000000005 */
.L_x_4:
[----:B------:R-:W-:Y:S05]  /*0a70*/  @!P1 BRA `(.L_x_0) ;  /* 0x0000000000449947 */ /* 0x000fea0003800000 */
[----:B------:R-:W1:Y:S01]  /*0a80*/  LDC.64 R8, c[0x0][0x388] ;  /* 0x0000e200ff087b82 */ /* 0x000e620000000a00 */
[----:B------:R-:W-:Y:S01]  /*0a90*/  IADD3 R2, PT, PT, -R2, RZ, RZ ;  /* 0x000000ff02027210 */ /* 0x000fe20007ffe1ff */
[----:B------:R-:W-:-:S06]  /*0aa0*/  IMAD R11, R4, R0, R3 ;  /* 0x00000000040b7224 */ /* 0x000fcc00078e0203 */
[----:B------:R-:W2:Y:S01]  /*0ab0*/  LDC.64 R6, c[0x0][0x380] ;  /* 0x0000e000ff067b82 */ /* 0x000ea20000000a00 */
[----:B-1----:R-:W-:-:S03]  /*0ac0*/  IMAD.WIDE.U32 R8, R4, 0x4, R8 ;  /* 0x0000000404087825 */ /* 0x002fc600078e0008 */
[----:B------:R-:W-:-:S07]  /*0ad0*/  MOV R10, R8 ;  /* 0x00000008000a7202 */ /* 0x000fce0000000f00 */
.L_x_5:
[----:B--2---:R-:W-:Y:S01]  /*0ae0*/  IMAD.WIDE R4, R11, 0x4, R6 ;  /* 0x000000040b047825 */ /* 0x004fe200078e0206 */
[----:B------:R-:W-:-:S05]  /*0af0*/  MOV R8, R10 ;  /* 0x0000000a00087202 */ /* 0x000fca0000000f00 */
[----:B0-----:R-:W2:Y:S04]  /*0b00*/  LDG.E R5, desc[UR6][R4.64] ;  /* 0x0000000604057981 */ /* 0x001ea8000c1e1900 */
[----:B------:R0:W2:Y:S01]  /*0b10*/  LDG.E R8, desc[UR6][R8.64] ;  /* 0x0000000608087981 */ /* 0x0000a2000c1e1900 */
[----:B------:R-:W-:Y:S02]  /*0b20*/  IADD3 R2, PT, PT, R2, 0x1, RZ ;  /* 0x0000000102027810 */ /* 0x000fe40007ffe0ff */
[----:B------:R-:W-:Y:S02]  /*0b30*/  IADD3 R10, P1, PT, R10, 0x4, RZ ;  /* 0x000000040a0a7810 */ /* 0x000fe40007f3e0ff */
[----:B------:R-:W-:Y:S02]  /*0b40*/  ISETP.NE.AND P0, PT, R2, RZ, PT ;  /* 0x000000ff0200720c */ /* 0x000fe40003f05270 */
[----:B------:R-:W-:-:S02]  /*0b50*/  IADD3 R11, PT, PT, R11, R0, RZ ;  /* 0x000000000b0b7210 */ /* 0x000fc40007ffe0ff */
[----:B0-----:R-:W-:Y:S01]  /*0b60*/  IADD3.X R9, PT, PT, RZ, R9, RZ, P1, !PT ;  /* 0x00000009ff097210 */ /* 0x001fe20000ffe4ff */
[----:B--2---:R-:W-:-:S08]  /*0b70*/  FFMA R24, R5, R8, R24 ;  /* 0x0000000805187223 */ /* 0x004fd00000000018 */
[----:B------:R-:W-:Y:S05]  /*0b80*/  @P0 BRA `(.L_x_5) ;  /* 0xfffffffc00d40947 */ /* 0x000fea000383ffff */
.L_x_0:
[----:B------:R-:W1:Y:S02]  /*0b90*/  LDC.64 R4, c[0x0][0x390] ;  /* 0x0000e400ff047b82 */ /* 0x000e640000000a00 */
[----:B-1----:R-:W-:-:S05]  /*0ba0*/  IMAD.WIDE R2, R3, 0x4, R4 ;  /* 0x0000000403027825 */ /* 0x002fca00078e0204 */
[----:B0-----:R-:W-:Y:S01]  /*0bb0*/  STG.E desc[UR6][R2.64], R24 ;  /* 0x0000001802007986 */ /* 0x001fe2000c101906 */
[----:B------:R-:W-:Y:S05]  /*0bc0*/  EXIT ;  /* 0x000000000000794d */ /* 0x000fea0003800000 */
.L_x_6:
[----:B------:R-:W-:-:S00]  /*0bd0*/  BRA `(.L_x_6) ;  /* 0xfffffffc00fc7947 */ /* 0x000fc0000383ffff */
[----:B------:R-:W-:-:S00]  /*0be0*/  NOP ;  /* 0x0000000000007918 */ /* 0x000fc00000000000 */
        /* <DEDUP_REMOVED lines=9> */
.L_x_26:


//--------------------- .text._Z5covarPfS_S_ii    --------------------------
	.section	.text._Z5covarPfS_S_ii,"ax",@progbits
	.align	128
        .global         _Z5covarPfS_S_ii
        .type           _Z5covarPfS_S_ii,@function
        .size           _Z5covarPfS_S_ii,(.L_x_25 - _Z5covarPfS_S_ii)
        .other          _Z5covarPfS_S_ii,@"STO_CUDA_ENTRY STV_DEFAULT"
_Z5covarPfS_S_ii:
.text._Z5covarPfS_S_ii:
[----:B------:R-:W-:Y:S08]  /*0000*/  LDC R1, c[0x0][0x37c] ;  /* 0x0000df00ff017b82 */ /* 0x000ff00000000800 */
[----:B------:R-:W0:Y:S01]  /*0010*/  LDC R6, c[0x0][0x39c] ;  /* 0x0000e700ff067b82 */ /* 0x000e220000000800 */
[----:B------:R-:W1:Y:S07]  /*0020*/  S2R R4, SR_TID.X ;  /* 0x0000000000047919 */ /* 0x000e6e0000002100 */
[----:B------:R-:W1:Y:S08]  /*0030*/  S2UR UR4, SR_CTAID.X ;  /* 0x00000000000479c3 */ /* 0x000e700000002500 */
[----:B------:R-:W1:Y:S01]  /*0040*/  LDC R9, c[0x0][0x360] ;  /* 0x0000d800ff097b82 */ /* 0x000e620000000800 */
[----:B0-----:R-:W-:-:S04]  /*0050*/  IABS R5, R6 ;  /* 0x0000000600057213 */ /* 0x001fc80000000000 */
[----:B------:R-:W0:Y:S01]  /*0060*/  I2F.RP R0, R5 ;  /* 0x0000000500007306 */ /* 0x000e220000209400 */
[----:B-1----:R-:W-:-:S07]  /*0070*/  IMAD R9, R9, UR4, R4 ;  /* 0x0000000409097c24 */ /* 0x002fce000f8e0204 */
[----:B0-----:R-:W0:Y:S02]  /*0080*/  MUFU.RCP R0, R0 ;  /* 0x0000000000007308 */ /* 0x001e240000001000 */
[----:B0-----:R-:W-:Y:S02]  /*0090*/  IADD3 R2, PT, PT, R0, 0xffffffe, RZ ;  /* 0x0ffffffe00027810 */ /* 0x001fe40007ffe0ff */
[----:B------:R-:W-:-:S04]  /*00a0*/  IABS R0, R9 ;  /* 0x0000000900007213 */ /* 0x000fc80000000000 */
[----:B------:R0:W1:Y:S02]  /*00b0*/  F2I.FTZ.U32.TRUNC.NTZ R3, R2 ;  /* 0x0000000200037305 */ /* 0x000064000021f000 */
[----:B0-----:R-:W-:Y:S02]  /*00c0*/  HFMA2 R2, -RZ, RZ, 0, 0 ;  /* 0x00000000ff027431 */ /* 0x001fe400000001ff */
[----:B-1----:R-:W-:-:S04]  /*00d0*/  IMAD.MOV R8, RZ, RZ, -R3 ;  /* 0x000000ffff087224 */ /* 0x002fc800078e0a03 */
[----:B------:R-:W-:-:S04]  /*00e0*/  IMAD R7, R8, R5, RZ ;  /* 0x0000000508077224 */ /* 0x000fc800078e02ff */
[----:B------:R-:W-:-:S06]  /*00f0*/  IMAD.HI.U32 R3, R3, R7, R2 ;  /* 0x0000000703037227 */ /* 0x000fcc00078e0002 */
[----:B------:R-:W-:-:S04]  /*0100*/  IMAD.HI.U32 R8, R3, R0, RZ ;  /* 0x0000000003087227 */ /* 0x000fc800078e00ff */
[----:B------:R-:W-:-:S04]  /*0110*/  IMAD.MOV R3, RZ, RZ, -R8 ;  /* 0x000000ffff037224 */ /* 0x000fc800078e0a08 */
[----:B------:R-:W-:-:S05]  /*0120*/  IMAD R0, R5, R3, R0 ;  /* 0x0000000305007224 */ /* 0x000fca00078e0200 */
[----:B------:R-:W-:-:S13]  /*0130*/  ISETP.GT.U32.AND P2, PT, R5, R0, PT ;  /* 0x000000000500720c */ /* 0x000fda0003f44070 */
[-C--:B------:R-:W-:Y:S01]  /*0140*/  @!P2 IADD3 R0, PT, PT, R0, -R5.reuse, RZ ;  /* 0x800000050000a210 */ /* 0x080fe20007ffe0ff */
[----:B------:R-:W-:Y:S01]  /*0150*/  @!P2 VIADD R8, R8, 0x1 ;  /* 0x000000010808a836 */ /* 0x000fe20000000000 */
[----:B------:R-:W-:Y:S02]  /*0160*/  ISETP.NE.AND P2, PT, R6, RZ, PT ;  /* 0x000000ff0600720c */ /* 0x000fe40003f45270 */
[----:B------:R-:W-:Y:S02]  /*0170*/  ISETP.GE.U32.AND P0, PT, R0, R5, PT ;  /* 0x000000050000720c */ /* 0x000fe40003f06070 */
[----:B------:R-:W-:-:S04]  /*0180*/  LOP3.LUT R0, R9, R6, RZ, 0x3c, !PT ;  /* 0x0000000609007212 */ /* 0x000fc800078e3cff */
[----:B------:R-:W-:-:S07]  /*0190*/  ISETP.GE.AND P1, PT, R0, RZ, PT ;  /* 0x000000ff0000720c */ /* 0x000fce0003f26270 */
[----:B------:R-:W-:-:S06]  /*01a0*/  @P0 IADD3 R8, PT, PT, R8, 0x1, RZ ;  /* 0x0000000108080810 */ /* 0x000fcc0007ffe0ff */
[----:B------:R-:W-:Y:S01]  /*01b0*/  @!P1 IMAD.MOV R8, RZ, RZ, -R8 ;  /* 0x000000ffff089224 */ /* 0x000fe200078e0a08 */
[----:B------:R-:W-:-:S04]  /*01c0*/  @!P2 LOP3.LUT R8, RZ, R6, RZ, 0x33, !PT ;  /* 0x00000006ff08a212 */ /* 0x000fc800078e33ff */
[----:B------:R-:W-:-:S04]  /*01d0*/  ISETP.GE.AND P0, PT, R8, R6, PT ;  /* 0x000000060800720c */ /* 0x000fc80003f06270 */
[----:B------:R-:W-:-:S13]  /*01e0*/  ISETP.LT.OR P0, PT, R6, RZ, P0 ;  /* 0x000000ff0600720c */ /* 0x000fda0000701670 */
[----:B------:R-:W-:Y:S05]  /*01f0*/  @P0 EXIT ;  /* 0x000000000000094d */ /* 0x000fea0003800000 */
[----:B------:R-:W0:Y:S01]  /*0200*/  LDC R0, c[0x0][0x398] ;  /* 0x0000e600ff007b82 */ /* 0x000e220000000800 */
[----:B------:R-:W-:Y:S01]  /*0210*/  IADD3 R2, PT, PT, -R8, RZ, RZ ;  /* 0x000000ff08027210 */ /* 0x000fe20007ffe1ff */
[----:B------:R-:W1:Y:S01]  /*0220*/  LDCU.64 UR6, c[0x0][0x358] ;  /* 0x00006b00ff0677ac */ /* 0x000e620008000a00 */
[----:B------:R-:W-:-:S03]  /*0230*/  IMAD.MOV.U32 R19, RZ, RZ, RZ ;  /* 0x000000ffff137224 */ /* 0x000fc600078e00ff */
[----:B------:R-:W-:Y:S01]  /*0240*/  IMAD R9, R6, R2, R9 ;  /* 0x0000000206097224 */ /* 0x000fe200078e0209 */
[----:B0-----:R-:W-:-:S13]  /*0250*/  ISETP.GE.AND P0, PT, R0, 0x1, PT ;  /* 0x000000010000780c */ /* 0x001fda0003f06270 */
[----:B-1----:R-:W-:Y:S05]  /*0260*/  @!P0 BRA `(.L_x_7) ;  /* 0x00000008000c8947 */ /* 0x002fea0003800000 */
[----:B------:R-:W0:Y:S02]  /*0270*/  LDC.64 R2, c[0x0][0x388] ;  /* 0x0000e200ff027b82 */ /* 0x000e240000000a00 */
[----:B0-----:R-:W-:-:S04]  /*0280*/  IMAD.WIDE R10, R9, 0x4, R2 ;  /* 0x00000004090a7825 */ /* 0x001fc800078e0202 */
[----:B------:R-:W-:Y:S02]  /*0290*/  IMAD.WIDE R2, R8, 0x4, R2 ;  /* 0x0000000408027825 */ /* 0x000fe400078e0202 */
[----:B------:R0:W5:Y:S04]  /*02a0*/  LDG.E R10, desc[UR6][R10.64] ;  /* 0x000000060a0a7981 */ /* 0x000168000c1e1900 */
[----:B------:R0:W5:Y:S01]  /*02b0*/  LDG.E R12, desc[UR6][R2.64] ;  /* 0x00000006020c7981 */ /* 0x000162000c1e1900 */
[C---:B------:R-:W-:Y:S01]  /*02c0*/  ISETP.GE.U32.AND P0, PT, R0.reuse, 0x8, PT ;  /* 0x000000080000780c */ /* 0x040fe20003f06070 */
[-C--:B------:R-:W-:Y:S01]  /*02d0*/  IMAD R14, R9, R0.reuse, RZ ;  /* 0x00000000090e7224 */ /* 0x080fe200078e02ff */
[----:B------:R-:W-:Y:S01]  /*02e0*/  LOP3.LUT R13, R0, 0x7, RZ, 0xc0, !PT ;  /* 0x00000007000d7812 */ /* 0x000fe200078ec0ff */
[----:B------:R-:W-:Y:S01]  /*02f0*/  IMAD R15, R8, R0, RZ ;  /* 0x00000000080f7224 */ /* 0x000fe200078e02ff */
[----:B------:R-:W-:Y:S01]  /*0300*/  MOV R19, RZ ;  /* 0x000000ff00137202 */ /* 0x000fe20000000f00 */
[----:B------:R-:W-:Y:S01]  /*0310*/  IMAD.MOV.U32 R16, RZ, RZ, RZ ;  /* 0x000000ffff107224 */ /* 0x000fe200078e00ff */
[----:B------:R-:W-:-:S07]  /*0320*/  ISETP.NE.AND P1, PT, R13, RZ, PT ;  /* 0x000000ff0d00720c */ /* 0x000fce0003f25270 */
[----:B0-----:R-:W-:Y:S06]  /*0330*/  @!P0 BRA `(.L_x_8) ;  /* 0x0000000000e48947 */ /* 0x001fec0003800000 */
[----:B------:R-:W0:Y:S01]  /*0340*/  LDCU.64 UR4, c[0x0][0x380] ;  /* 0x00007000ff0477ac */ /* 0x000e220008000a00 */
[----:B------:R-:W-:Y:S01]  /*0350*/  LOP3.LUT R16, R0, 0x7ffffff8, RZ, 0xc0, !PT ;  /* 0x7ffffff800107812 */ /* 0x000fe200078ec0ff */
[----:B------:R-:W-:Y:S02]  /*0360*/  HFMA2 R19, -RZ, RZ, 0, 0 ;  /* 0x00000000ff137431 */ /* 0x000fe400000001ff */
[----:B------:R-:W-:Y:S01]  /*0370*/  IMAD.MOV.U32 R11, RZ, RZ, R15 ;  /* 0x000000ffff0b7224 */ /* 0x000fe200078e000f */
[----:B------:R-:W-:Y:S02]  /*0380*/  MOV R17, R14 ;  /* 0x0000000e00117202 */ /* 0x000fe40000000f00 */
[----:B------:R-:W-:Y:S01]  /*0390*/  IADD3 R22, PT, PT, -R16, RZ, RZ ;  /* 0x000000ff10167210 */ /* 0x000fe20007ffe1ff */
[----:B0-----:R-:W-:-:S04]  /*03a0*/  UIADD3 UR4, UP0, UPT, UR4, 0x10, URZ ;  /* 0x0000001004047890 */ /* 0x001fc8000ff1e0ff */
[----:B------:R-:W-:Y:S02]  /*03b0*/  UIADD3.X UR5, UPT, UPT, URZ, UR5, URZ, UP0, !UPT ;  /* 0x00000005ff057290 */ /* 0x000fe400087fe4ff */
[----:B------:R-:W-:-:S04]  /*03c0*/  IMAD.U32 R2, RZ, RZ, UR4 ;  /* 0x00000004ff027e24 */ /* 0x000fc8000f8e00ff */
[----:B------:R-:W-:-:S07]  /*03d0*/  MOV R3, UR5 ;  /* 0x0000000500037c02 */ /* 0x000fce0008000f00 */
.L_x_9:
[----:B------:R-:W-:-:S04]  /*03e0*/  IMAD.WIDE R4, R17, 0x4, R2 ;  /* 0x0000000411047825 */ /* 0x000fc800078e0202 */
[----:B------:R-:W-:Y:S01]  /*03f0*/  IMAD.WIDE R6, R11, 0x4, R2 ;  /* 0x000000040b067825 */ /* 0x000fe200078e0202 */
[----:B------:R-:W2:Y:S04]  /*0400*/  LDG.E R21, desc[UR6][R4.64+-0x10] ;  /* 0xfffff00604157981 */ /* 0x000ea8000c1e1900 */
[----:B------:R-:W3:Y:S04]  /*0410*/  LDG.E R23, desc[UR6][R6.64+-0x10] ;  /* 0xfffff00606177981 */ /* 0x000ee8000c1e1900 */
[----:B------:R-:W4:Y:S04]  /*0420*/  LDG.E R29, desc[UR6][R4.64+-0xc] ;  /* 0xfffff406041d7981 */ /* 0x000f28000c1e1900 */
[----:B------:R-:W4:Y:S04]  /*0430*/  LDG.E R20, desc[UR6][R6.64+-0xc] ;  /* 0xfffff40606147981 */ /* 0x000f28000c1e1900 */
[----:B------:R-:W4:Y:S04]  /*0440*/  LDG.E R25, desc[UR6][R4.64+-0x8] ;  /* 0xfffff80604197981 */ /* 0x000f28000c1e1900 */
[----:B------:R-:W4:Y:S04]  /*0450*/  LDG.E R27, desc[UR6][R6.64+-0x8] ;  /* 0xfffff806061b7981 */ /* 0x000f28000c1e1900 */
[----:B------:R-:W4:Y:S04]  /*0460*/  LDG.E R26, desc[UR6][R6.64+0x8] ;  /* 0x00000806061a7981 */ /* 0x000f28000c1e1900 */
[----:B------:R-:W4:Y:S04]  /*0470*/  LDG.E R24, desc[UR6][R4.64+0xc] ;  /* 0x00000c0604187981 */ /* 0x000f28000c1e1900 */
[----:B------:R-:W4:Y:S01]  /*0480*/  LDG.E R28, desc[UR6][R6.64+0xc] ;  /* 0x00000c06061c7981 */ /* 0x000f22000c1e1900 */
[----:B--2--5:R-:W-:-:S03]  /*0490*/  FADD R18, -R10, R21 ;  /* 0x000000150a127221 */ /* 0x024fc60000000100 */
[----:B------:R-:W2:Y:S01]  /*04a0*/  LDG.E R21, desc[UR6][R4.64] ;  /* 0x0000000604157981 */ /* 0x000ea2000c1e1900 */
[----:B---3--:R-:W-:-:S04]  /*04b0*/  FADD R23, -R12, R23 ;  /* 0x000000170c177221 */ /* 0x008fc80000000100 */
[----:B------:R-:W-:Y:S01]  /*04c0*/  FFMA R18, R18, R23, R19 ;  /* 0x0000001712127223 */ /* 0x000fe20000000013 */
[----:B----4-:R-:W-:Y:S01]  /*04d0*/  FADD R29, -R10, R29 ;  /* 0x0000001d0a1d7221 */ /* 0x010fe20000000100 */
[----:B------:R-:W3:Y:S01]  /*04e0*/  LDG.E R19, desc[UR6][R4.64+-0x4] ;  /* 0xfffffc0604137981 */ /* 0x000ee2000c1e1900 */
[----:B------:R-:W-:-:S03]  /*04f0*/  FADD R20, -R12, R20 ;  /* 0x000000140c147221 */ /* 0x000fc60000000100 */
[----:B------:R-:W4:Y:S01]  /*0500*/  LDG.E R23, desc[UR6][R6.64+-0x4] ;  /* 0xfffffc0606177981 */ /* 0x000f22000c1e1900 */
[----:B------:R-:W-:Y:S01]  /*0510*/  FFMA R20, R29, R20, R18 ;  /* 0x000000141d147223 */ /* 0x000fe20000000012 */
[----:B------:R-:W-:Y:S02]  /*0520*/  FADD R29, -R10, R25 ;  /* 0x000000190a1d7221 */ /* 0x000fe40000000100 */
[----:B------:R-:W2:Y:S01]  /*0530*/  LDG.E R18, desc[UR6][R4.64+0x4] ;  /* 0x0000040604127981 */ /* 0x000ea2000c1e1900 */
[----:B------:R-:W-:-:S03]  /*0540*/  FADD R27, -R12, R27 ;  /* 0x0000001b0c1b7221 */ /* 0x000fc60000000100 */
[----:B------:R-:W2:Y:S01]  /*0550*/  LDG.E R25, desc[UR6][R6.64] ;  /* 0x0000000606197981 */ /* 0x000ea2000c1e1900 */
[----:B------:R-:W-:-:S03]  /*0560*/  FFMA R20, R29, R27, R20 ;  /* 0x0000001b1d147223 */ /* 0x000fc60000000014 */
[----:B------:R-:W2:Y:S04]  /*0570*/  LDG.E R29, desc[UR6][R6.64+0x4] ;  /* 0x00000406061d7981 */ /* 0x000ea8000c1e1900 */
[----:B------:R-:W2:Y:S01]  /*0580*/  LDG.E R27, desc[UR6][R4.64+0x8] ;  /* 0x00000806041b7981 */ /* 0x000ea2000c1e1900 */
[----:B------:R-:W-:-:S04]  /*0590*/  IADD3 R22, PT, PT, R22, 0x8, RZ ;  /* 0x0000000816167810 */ /* 0x000fc80007ffe0ff */
[----:B------:R-:W-:Y:S01]  /*05a0*/  ISETP.NE.AND P0, PT, R22, RZ, PT ;  /* 0x000000ff1600720c */ /* 0x000fe20003f05270 */
[C---:B------:R-:W-:Y:S01]  /*05b0*/  FADD R26, -R12.reuse, R26 ;  /* 0x0000001a0c1a7221 */ /* 0x040fe20000000100 */
[----:B------:R-:W-:Y:S01]  /*05c0*/  FADD R28, -R12, R28 ;  /* 0x0000001c0c1c7221 */ /* 0x000fe20000000100 */
[----:B------:R-:W-:Y:S01]  /*05d0*/  VIADD R17, R17, 0x8 ;  /* 0x0000000811117836 */ /* 0x000fe20000000000 */
[----:B------:R-:W-:Y:S01]  /*05e0*/  IADD3 R11, PT, PT, R11, 0x8, RZ ;  /* 0x000000080b0b7810 */ /* 0x000fe20007ffe0ff */
[----:B---3--:R-:W-:Y:S01]  /*05f0*/  FADD R19, -R10, R19 ;  /* 0x000000130a137221 */ /* 0x008fe20000000100 */
[----:B----4-:R-:W-:-:S04]  /*0600*/  FADD R23, -R12, R23 ;  /* 0x000000170c177221 */ /* 0x010fc80000000100 */
[----:B------:R-:W-:Y:S01]  /*0610*/  FFMA R19, R19, R23, R20 ;  /* 0x0000001713137223 */ /* 0x000fe20000000014 */
[----:B--2---:R-:W-:Y:S01]  /*0620*/  FADD R20, -R10, R21 ;  /* 0x000000150a147221 */ /* 0x004fe20000000100 */
[----:B------:R-:W-:Y:S01]  /*0630*/  FADD R25, -R12, R25 ;  /* 0x000000190c197221 */ /* 0x000fe20000000100 */
[----:B------:R-:W-:-:S03]  /*0640*/  FADD R18, -R10, R18 ;  /* 0x000000120a127221 */ /* 0x000fc60000000100 */
[----:B------:R-:W-:Y:S01]  /*0650*/  FFMA R19, R20, R25, R19 ;  /* 0x0000001914137223 */ /* 0x000fe20000000013 */
[----:B------:R-:W-:Y:S01]  /*0660*/  FADD R29, -R12, R29 ;  /* 0x0000001d0c1d7221 */ /* 0x000fe20000000100 */
[----:B------:R-:W-:-:S03]  /*0670*/  FADD R27, -R10, R27 ;  /* 0x0000001b0a1b7221 */ /* 0x000fc60000000100 */
[----:B------:R-:W-:Y:S01]  /*0680*/  FFMA R18, R18, R29, R19 ;  /* 0x0000001d12127223 */ /* 0x000fe20000000013 */
[----:B------:R-:W-:-:S03]  /*0690*/  FADD R19, -R10, R24 ;  /* 0x000000180a137221 */ /* 0x000fc60000000100 */
[----:B------:R-:W-:-:S04]  /*06a0*/  FFMA R18, R27, R26, R18 ;  /* 0x0000001a1b127223 */ /* 0x000fc80000000012 */
[----:B------:R-:W-:Y:S01]  /*06b0*/  FFMA R19, R19, R28, R18 ;  /* 0x0000001c13137223 */ /* 0x000fe20000000012 */
[----:B------:R-:W-:Y:S06]  /*06c0*/  @P0 BRA `(.L_x_9) ;  /* 0xfffffffc00440947 */ /* 0x000fec000383ffff */
.L_x_8:
[----:B------:R-:W-:Y:S05]  /*06d0*/  @!P1 BRA `(.L_x_7) ;  /* 0x0000000000f09947 */ /* 0x000fea0003800000 */
[----:B------:R-:W-:Y:S02]  /*06e0*/  ISETP.GE.U32.AND P0, PT, R13, 0x4, PT ;  /* 0x000000040d00780c */ /* 0x000fe40003f06070 */
[----:B------:R-:W-:-:S04]  /*06f0*/  LOP3.LUT R18, R0, 0x3, RZ, 0xc0, !PT ;  /* 0x0000000300127812 */ /* 0x000fc800078ec0ff */
[----:B------:R-:W-:-:S07]  /*0700*/  ISETP.NE.AND P1, PT, R18, RZ, PT ;  /* 0x000000ff1200720c */ /* 0x000fce0003f25270 */
[----:B------:R-:W-:Y:S06]  /*0710*/  @!P0 BRA `(.L_x_10) ;  /* 0x0000000000688947 */ /* 0x000fec0003800000 */
[----:B------:R-:W0:Y:S01]  /*0720*/  LDC.64 R4, c[0x0][0x380] ;  /* 0x0000e000ff047b82 */ /* 0x000e220000000a00 */
[----:B------:R-:W-:Y:S01]  /*0730*/  IADD3 R3, PT, PT, R14, R16, RZ ;  /* 0x000000100e037210 */ /* 0x000fe20007ffe0ff */
[----:B------:R-:W-:-:S04]  /*0740*/  IMAD.IADD R7, R15, 0x1, R16 ;  /* 0x000000010f077824 */ /* 0x000fc800078e0210 */
[----:B0-----:R-:W-:-:S04]  /*0750*/  IMAD.WIDE R2, R3, 0x4, R4 ;  /* 0x0000000403027825 */ /* 0x001fc800078e0204 */
        /* <DEDUP_REMOVED lines=8> */
[----:B------:R-:W4:Y:S01]  /*07e0*/  LDG.E R27, desc[UR6][R4.64+0xc] ;  /* 0x00000c06041b7981 */ /* 0x000f22000c1e1900 */
[----:B------:R-:W-:Y:S01]  /*07f0*/  IADD3 R16, PT, PT, R16, 0x4, RZ ;  /* 0x0000000410107810 */ /* 0x000fe20007ffe0ff */
[C---:B--2--5:R-:W-:Y:S01]  /*0800*/  FADD R13, -R10.reuse, R13 ;  /* 0x0000000d0a0d7221 */ /* 0x064fe20000000100 */
[----:B---3--:R-:W-:Y:S01]  /*0810*/  FADD R6, -R10, R7 ;  /* 0x000000070a067221 */ /* 0x008fe20000000100 */
[----:B----4-:R-:W-:-:S04]  /*0820*/  FADD R11, -R12, R11 ;  /* 0x0000000b0c0b7221 */ /* 0x010fc80000000100 */
[----:B------:R-:W-:Y:S01]  /*0830*/  FFMA R6, R6, R11, R19 ;  /* 0x0000000b06067223 */ /* 0x000fe20000000013 */
[----:B------:R-:W-:Y:S01]  /*0840*/  FADD R17, -R12, R17 ;  /* 0x000000110c117221 */ /* 0x000fe20000000100 */
[----:B------:R-:W-:-:S03]  /*0850*/  FADD R21, -R10, R21 ;  /* 0x000000150a157221 */ /* 0x000fc60000000100 */
[----:B------:R-:W-:Y:S01]  /*0860*/  FFMA R6, R13, R17, R6 ;  /* 0x000000110d067223 */ /* 0x000fe20000000006 */
[----:B------:R-:W-:Y:S01]  /*0870*/  FADD R23, -R12, R23 ;  /* 0x000000170c177221 */ /* 0x000fe20000000100 */
[----:B------:R-:W-:-:S03]  /*0880*/  FADD R25, -R10, R25 ;  /* 0x000000190a197221 */ /* 0x000fc60000000100 */
[----:B------:R-:W-:Y:S01]  /*0890*/  FFMA R6, R21, R23, R6 ;  /* 0x0000001715067223 */ /* 0x000fe20000000006 */
[----:B------:R-:W-:-:S04]  /*08a0*/  FADD R27, -R12, R27 ;  /* 0x0000001b0c1b7221 */ /* 0x000fc80000000100 */
[----:B------:R-:W-:-:S07]  /*08b0*/  FFMA R19, R25, R27, R6 ;  /* 0x0000001b19137223 */ /* 0x000fce0000000006 */
.L_x_10:
[----:B------:R-:W-:Y:S05]  /*08c0*/  @!P1 BRA `(.L_x_7) ;  /* 0x0000000000749947 */ /* 0x000fea0003800000 */
[----:B------:R-:W-:Y:S02]  /*08d0*/  ISETP.NE.AND P0, PT, R18, 0x1, PT ;  /* 0x000000011200780c */ /* 0x000fe40003f05270 */
[----:B------:R-:W-:-:S04]  /*08e0*/  LOP3.LUT R2, R0, 0x1, RZ, 0xc0, !PT ;  /* 0x0000000100027812 */ /* 0x000fc800078ec0ff */
[----:B------:R-:W-:-:S07]  /*08f0*/  ISETP.NE.U32.AND P1, PT, R2, 0x1, PT ;  /* 0x000000010200780c */ /* 0x000fce0003f25070 */
[----:B------:R-:W0:Y:S01]  /*0900*/  @P0 LDC.64 R6, c[0x0][0x380] ;  /* 0x0000e000ff060b82 */ /* 0x000e220000000a00 */
[----:B------:R-:W-:Y:S01]  /*0910*/  @P0 IADD3 R5, PT, PT, R14, R16, RZ ;  /* 0x000000100e050210 */ /* 0x000fe20007ffe0ff */
[----:B------:R-:W-:Y:S01]  /*0920*/  @P0 IMAD.IADD R11, R15, 0x1, R16 ;  /* 0x000000010f0b0824 */ /* 0x000fe200078e0210 */
[----:B------:R-:W-:-:S05]  /*0930*/  @P0 IADD3 R16, PT, PT, R16, 0x2, RZ ;  /* 0x0000000210100810 */ /* 0x000fca0007ffe0ff */
[----:B------:R-:W1:Y:S01]  /*0940*/  @!P1 LDC.64 R2, c[0x0][0x380] ;  /* 0x0000e000ff029b82 */ /* 0x000e620000000a00 */
[----:B------:R-:W-:Y:S02]  /*0950*/  @!P1 IMAD.IADD R13, R15, 0x1, R16 ;  /* 0x000000010f0d9824 */ /* 0x000fe400078e0210 */
[----:B0-----:R-:W-:-:S04]  /*0960*/  @P0 IMAD.WIDE R4, R5, 0x4, R6 ;  /* 0x0000000405040825 */ /* 0x001fc800078e0206 */
[----:B------:R-:W-:Y:S01]  /*0970*/  @P0 IMAD.WIDE R6, R11, 0x4, R6 ;  /* 0x000000040b060825 */ /* 0x000fe200078e0206 */
[----:B------:R-:W-:Y:S01]  /*0980*/  @!P1 IADD3 R11, PT, PT, R14, R16, RZ ;  /* 0x000000100e0b9210 */ /* 0x000fe20007ffe0ff */
[----:B------:R-:W2:Y:S04]  /*0990*/  @P0 LDG.E R17, desc[UR6][R4.64] ;  /* 0x0000000604110981 */ /* 0x000ea8000c1e1900 */
[----:B------:R-:W3:Y:S01]  /*09a0*/  @P0 LDG.E R21, desc[UR6][R6.64] ;  /* 0x0000000606150981 */ /* 0x000ee2000c1e1900 */
[----:B-1----:R-:W-:-:S03]  /*09b0*/  @!P1 IMAD.WIDE R14, R11, 0x4, R2 ;  /* 0x000000040b0e9825 */ /* 0x002fc600078e0202 */
[----:B------:R-:W4:Y:S01]  /*09c0*/  @P0 LDG.E R23, desc[UR6][R4.64+0x4] ;  /* 0x0000040604170981 */ /* 0x000f22000c1e1900 */
[----:B------:R-:W-:-:S03]  /*09d0*/  @!P1 IMAD.WIDE R2, R13, 0x4, R2 ;  /* 0x000000040d029825 */ /* 0x000fc600078e0202 */
[----:B------:R-:W4:Y:S04]  /*09e0*/  @P0 LDG.E R25, desc[UR6][R6.64+0x4] ;  /* 0x0000040606190981 */ /* 0x000f28000c1e1900 */
[----:B------:R-:W4:Y:S04]  /*09f0*/  @!P1 LDG.E R15, desc[UR6][R14.64] ;  /* 0x000000060e0f9981 */ /* 0x000f28000c1e1900 */
[----:B------:R-:W4:Y:S01]  /*0a00*/  @!P1 LDG.E R3, desc[UR6][R2.64] ;  /* 0x0000000602039981 */ /* 0x000f22000c1e1900 */
[----:B--2--5:R-:W-:Y:S01]  /*0a10*/  @P0 FADD R16, -R10, R17 ;  /* 0x000000110a100221 */ /* 0x024fe20000000100 */
[----:B---3--:R-:W-:-:S04]  /*0a20*/  @P0 FADD R21, -R12, R21 ;  /* 0x000000150c150221 */ /* 0x008fc80000000100 */
[----:B------:R-:W-:Y:S01]  /*0a30*/  @P0 FFMA R16, R16, R21, R19 ;  /* 0x0000001510100223 */ /* 0x000fe20000000013 */
[----:B----4-:R-:W-:Y:S01]  /*0a40*/  @P0 FADD R23, -R10, R23 ;  /* 0x000000170a170221 */ /* 0x010fe20000000100 */
[----:B------:R-:W-:-:S04]  /*0a50*/  @P0 FADD R25, -R12, R25 ;  /* 0x000000190c190221 */ /* 0x000fc80000000100 */
[----:B------:R-:W-:Y:S01]  /*0a60*/  @P0 FFMA R19, R23, R25, R16 ;  /* 0x0000001917130223 */ /* 0x000fe20000000010 */
[----:B------:R-:W-:Y:S01]  /*0a70*/  @!P1 FADD R10, -R10, R15 ;  /* 0x0000000f0a0a9221 */ /* 0x000fe20000000100 */
[----:B------:R-:W-:-:S04]  /*0a80*/  @!P1 FADD R12, -R12, R3 ;  /* 0x000000030c0c9221 */ /* 0x000fc80000000100 */
[----:B------:R-:W-:-:S07]  /*0a90*/  @!P1 FFMA R19, R10, R12, R19 ;  /* 0x0000000c0a139223 */ /* 0x000fce0000000013 */
.L_x_7:
[----:B------:R-:W-:Y:S01]  /*0aa0*/  IADD3 R0, PT, PT, R0, -0x1, RZ ;  /* 0xffffffff00007810 */ /* 0x000fe20007ffe0ff */
[----:B------:R-:W-:Y:S03]  /*0ab0*/  BSSY.RECONVERGENT B0, `(.L_x_11) ;  /* 0x000000e000007945 */ /* 0x000fe60003800200 */
[----:B------:R-:W-:-:S04]  /*0ac0*/  I2FP.F32.S32 R4, R0 ;  /* 0x0000000000047245 */ /* 0x000fc80000201400 */
[----:B------:R-:W0:Y:S08]  /*0ad0*/  MUFU.RCP R3, R4 ;  /* 0x0000000400037308 */ /* 0x000e300000001000 */
[----:B------:R-:W1:Y:S01]  /*0ae0*/  FCHK P0, R19, R4 ;  /* 0x0000000413007302 */ /* 0x000e620000000000 */
[----:B0-----:R-:W-:-:S04]  /*0af0*/  FFMA R0, -R4, R3, 1 ;  /* 0x3f80000004007423 */ /* 0x001fc80000000103 */
[----:B------:R-:W-:-:S04]  /*0b00*/  FFMA R0, R3, R0, R3 ;  /* 0x0000000003007223 */ /* 0x000fc80000000003 */
[----:B------:R-:W-:-:S04]  /*0b10*/  FFMA R3, R0, R19, RZ ;  /* 0x0000001300037223 */ /* 0x000fc800000000ff */
[----:B------:R-:W-:-:S04]  /*0b20*/  FFMA R2, -R4, R3, R19 ;  /* 0x0000000304027223 */ /* 0x000fc80000000113 */
[----:B------:R-:W-:Y:S01]  /*0b30*/  FFMA R5, R0, R2, R3 ;  /* 0x0000000200057223 */ /* 0x000fe20000000003 */
[----:B-1----:R-:W-:Y:S06]  /*0b40*/  @!P0 BRA `(.L_x_12) ;  /* 0x0000000000108947 */ /* 0x002fec0003800000 */
[----:B------:R-:W-:Y:S02]  /*0b50*/  MOV R3, R19 ;  /* 0x0000001300037202 */ /* 0x000fe40000000f00 */
[----:B------:R-:W-:-:S07]  /*0b60*/  MOV R2, 0xb80 ;  /* 0x00000b8000027802 */ /* 0x000fce0000000f00 */
[----:B-----5:R-:W-:Y:S05]  /*0b70*/  CALL.REL.NOINC `($__internal_0_$__cuda_sm3x_div_rn_noftz_f32_slowpath) ;  /* 0x0000000000207944 */ /* 0x020fea0003c00000 */
[----:B------:R-:W-:-:S07]  /*0b80*/  IMAD.MOV.U32 R5, RZ, RZ, R0 ;  /* 0x000000ffff057224 */ /* 0x000fce00078e0000 */
.L_x_12:
[----:B------:R-:W-:Y:S05]  /*0b90*/  BSYNC.RECONVERGENT B0 ;  /* 0x0000000000007941 */ /* 0x000fea0003800200 */
.L_x_11:
[----:B------:R-:W0:Y:S01]  /*0ba0*/  LDC.64 R2, c[0x0][0x390] ;  /* 0x0000e400ff027b82 */ /* 0x000e220000000a00 */
[----:B------:R-:W1:Y:S02]  /*0bb0*/  LDCU UR4, c[0x0][0x39c] ;  /* 0x00007380ff0477ac */ /* 0x000e640008000800 */
[----:B-1----:R-:W-:-:S04]  /*0bc0*/  IMAD R9, R9, UR4, R8 ;  /* 0x0000000409097c24 */ /* 0x002fc8000f8e0208 */
[----:B0-----:R-:W-:-:S05]  /*0bd0*/  IMAD.WIDE R2, R9, 0x4, R2 ;  /* 0x0000000409027825 */ /* 0x001fca00078e0202 */
[----:B------:R-:W-:Y:S01]  /*0be0*/  STG.E desc[UR6][R2.64], R5 ;  /* 0x0000000502007986 */ /* 0x000fe2000c101906 */
[----:B------:R-:W-:Y:S05]  /*0bf0*/  EXIT ;  /* 0x000000000000794d */ /* 0x000fea0003800000 */
        .weak           $__internal_0_$__cuda_sm3x_div_rn_noftz_f32_slowpath
        .type           $__internal_0_$__cuda_sm3x_div_rn_noftz_f32_slowpath,@function
        .size           $__internal_0_$__cuda_sm3x_div_rn_noftz_f32_slowpath,(.L_x_25 - $__internal_0_$__cuda_sm3x_div_rn_noftz_f32_slowpath)
$__internal_0_$__cuda_sm3x_div_rn_noftz_f32_slowpath:
[----:B------:R-:W-:Y:S01]  /*0c00*/  SHF.R.U32.HI R5, RZ, 0x17, R4 ;  /* 0x00000017ff057819 */ /* 0x000fe20000011604 */
[----:B------:R-:W-:Y:S01]  /*0c10*/  BSSY.RECONVERGENT B1, `(.L_x_13) ;  /* 0x0000063000017945 */ /* 0x000fe20003800200 */
[----:B------:R-:W-:Y:S02]  /*0c20*/  SHF.R.U32.HI R0, RZ, 0x17, R3 ;  /* 0x00000017ff007819 */ /* 0x000fe40000011603 */
[----:B------:R-:W-:Y:S02]  /*0c30*/  LOP3.LUT R5, R5, 0xff, RZ, 0xc0, !PT ;  /* 0x000000ff05057812 */ /* 0x000fe400078ec0ff */
[----:B------:R-:W-:Y:S02]  /*0c40*/  LOP3.LUT R12, R0, 0xff, RZ, 0xc0, !PT ;  /* 0x000000ff000c7812 */ /* 0x000fe400078ec0ff */
[----:B------:R-:W-:Y:S02]  /*0c50*/  IADD3 R7, PT, PT, R5, -0x1, RZ ;  /* 0xffffffff05077810 */ /* 0x000fe40007ffe0ff */
[----:B------:R-:W-:-:S02]  /*0c60*/  IADD3 R10, PT, PT, R12, -0x1, RZ ;  /* 0xffffffff0c0a7810 */ /* 0x000fc40007ffe0ff */
[----:B------:R-:W-:-:S04]  /*0c70*/  ISETP.GT.U32.AND P0, PT, R7, 0xfd, PT ;  /* 0x000000fd0700780c */ /* 0x000fc80003f04070 */
[----:B------:R-:W-:-:S13]  /*0c80*/  ISETP.GT.U32.OR P0, PT, R10, 0xfd, P0 ;  /* 0x000000fd0a00780c */ /* 0x000fda0000704470 */
[----:B------:R-:W-:Y:S01]  /*0c90*/  @!P0 IMAD.MOV.U32 R6, RZ, RZ, RZ ;  /* 0x000000ffff068224 */ /* 0x000fe200078e00ff */
[----:B------:R-:W-:Y:S06]  /*0ca0*/  @!P0 BRA `(.L_x_14) ;  /* 0x0000000000608947 */ /* 0x000fec0003800000 */
[----:B------:R-:W-:Y:S02]  /*0cb0*/  FSETP.GTU.FTZ.AND P0, PT, |R3|, +INF , PT ;  /* 0x7f8000000300780b */ /* 0x000fe40003f1c200 */
[----:B------:R-:W-:Y:S02]  /*0cc0*/  FSETP.GTU.FTZ.AND P1, PT, |R4|, +INF , PT ;  /* 0x7f8000000400780b */ /* 0x000fe40003f3c200 */
[----:B------:R-:W-:Y:S02]  /*0cd0*/  MOV R0, R4 ;  /* 0x0000000400007202 */ /* 0x000fe40000000f00 */
[----:B------:R-:W-:-:S13]  /*0ce0*/  PLOP3.LUT P0, PT, P0, P1, PT, 0xf8, 0x8f ;  /* 0x00000000008f781c */ /* 0x000fda0000703f70 */
[----:B------:R-:W-:Y:S05]  /*0cf0*/  @P0 BRA `(.L_x_15) ;  /* 0x00000004004c0947 */ /* 0x000fea0003800000 */
[----:B------:R-:W-:-:S13]  /*0d00*/  LOP3.LUT P0, RZ, R4, 0x7fffffff, R3, 0xc8, !PT ;  /* 0x7fffffff04ff7812 */ /* 0x000fda000780c803 */
[----:B------:R-:W-:Y:S05]  /*0d10*/  @!P0 BRA `(.L_x_16) ;  /* 0x00000004003c8947 */ /* 0x000fea0003800000 */
[C---:B------:R-:W-:Y:S02]  /*0d20*/  FSETP.NEU.FTZ.AND P2, PT, |R3|.reuse, +INF , PT ;  /* 0x7f8000000300780b */ /* 0x040fe40003f5d200 */
[----:B------:R-:W-:Y:S02]  /*0d30*/  FSETP.NEU.FTZ.AND P1, PT, |R0|, +INF , PT ;  /* 0x7f8000000000780b */ /* 0x000fe40003f3d200 */
[----:B------:R-:W-:-:S11]  /*0d40*/  FSETP.NEU.FTZ.AND P0, PT, |R3|, +INF , PT ;  /* 0x7f8000000300780b */ /* 0x000fd60003f1d200 */
[----:B------:R-:W-:Y:S05]  /*0d50*/  @!P1 BRA !P2, `(.L_x_16) ;  /* 0x00000004002c9947 */ /* 0x000fea0005000000 */
[----:B------:R-:W-:-:S04]  /*0d60*/  LOP3.LUT P2, RZ, R3, 0x7fffffff, RZ, 0xc0, !PT ;  /* 0x7fffffff03ff7812 */ /* 0x000fc8000784c0ff */
[----:B------:R-:W-:-:S13]  /*0d70*/  PLOP3.LUT P1, PT, P1, P2, PT, 0x2f, 0xf2 ;  /* 0x0000000000f2781c */ /* 0x000fda0000f24577 */
[----:B------:R-:W-:Y:S05]  /*0d80*/  @P1 BRA `(.L_x_17) ;  /* 0x0000000400181947 */ /* 0x000fea0003800000 */
[----:B------:R-:W-:-:S04]  /*0d90*/  LOP3.LUT P1, RZ, R4, 0x7fffffff, RZ, 0xc0, !PT ;  /* 0x7fffffff04ff7812 */ /* 0x000fc8000782c0ff */
[----:B------:R-:W-:-:S13]  /*0da0*/  PLOP3.LUT P0, PT, P0, P1, PT, 0x2f, 0xf2 ;  /* 0x0000000000f2781c */ /* 0x000fda0000702577 */
[----:B------:R-:W-:Y:S05]  /*0db0*/  @P0 BRA `(.L_x_18) ;  /* 0x0000000400000947 */ /* 0x000fea0003800000 */
[----:B------:R-:W-:Y:S02]  /*0dc0*/  ISETP.GE.AND P0, PT, R10, RZ, PT ;  /* 0x000000ff0a00720c */ /* 0x000fe40003f06270 */
[----:B------:R-:W-:-:S11]  /*0dd0*/  ISETP.GE.AND P1, PT, R7, RZ, PT ;  /* 0x000000ff0700720c */ /* 0x000fd60003f26270 */
[----:B------:R-:W-:Y:S01]  /*0de0*/  @P0 MOV R6, RZ ;  /* 0x000000ff00060202 */ /* 0x000fe20000000f00 */
[----:B------:R-:W-:Y:S02]  /*0df0*/  @!P0 IMAD.MOV.U32 R6, RZ, RZ, -0x40 ;  /* 0xffffffc0ff068424 */ /* 0x000fe400078e00ff */
[----:B------:R-:W-:Y:S01]  /*0e00*/  @!P0 FFMA R3, R3, 1.84467440737095516160e+19, RZ ;  /* 0x5f80000003038823 */ /* 0x000fe200000000ff */
[----:B------:R-:W-:Y:S02]  /*0e10*/  @!P1 FFMA R4, R0, 1.84467440737095516160e+19, RZ ;  /* 0x5f80000000049823 */ /* 0x000fe400000000ff */
[----:B------:R-:W-:-:S07]  /*0e20*/  @!P1 IADD3 R6, PT, PT, R6, 0x40, RZ ;  /* 0x0000004006069810 */ /* 0x000fce0007ffe0ff */
.L_x_14:
[----:B------:R-:W-:Y:S01]  /*0e30*/  LEA R7, R5, 0xc0800000, 0x17 ;  /* 0xc080000005077811 */ /* 0x000fe200078eb8ff */
[----:B------:R-:W-:Y:S03]  /*0e40*/  BSSY.RECONVERGENT B2, `(.L_x_19) ;  /* 0x0000036000027945 */ /* 0x000fe60003800200 */
[----:B------:R-:W-:Y:S01]  /*0e50*/  IADD3 R7, PT, PT, -R7, R4, RZ ;  /* 0x0000000407077210 */ /* 0x000fe20007ffe1ff */
[----:B------:R-:W-:-:S03]  /*0e60*/  VIADD R4, R12, 0xffffff81 ;  /* 0xffffff810c047836 */ /* 0x000fc60000000000 */
[----:B------:R-:W0:Y:S01]  /*0e70*/  MUFU.RCP R10, R7 ;  /* 0x00000007000a7308 */ /* 0x000e220000001000 */
[----:B------:R-:W-:Y:S01]  /*0e80*/  FADD.FTZ R11, -R7, -RZ ;  /* 0x800000ff070b7221 */ /* 0x000fe20000010100 */
[C---:B------:R-:W-:Y:S01]  /*0e90*/  IMAD R0, R4.reuse, -0x800000, R3 ;  /* 0xff80000004007824 */ /* 0x040fe200078e0203 */
[----:B------:R-:W-:-:S04]  /*0ea0*/  IADD3 R5, PT, PT, R4, 0x7f, -R5 ;  /* 0x0000007f04057810 */ /* 0x000fc80007ffe805 */
[----:B------:R-:W-:Y:S01]  /*0eb0*/  IADD3 R5, PT, PT, R5, R6, RZ ;  /* 0x0000000605057210 */ /* 0x000fe20007ffe0ff */
[----:B0-----:R-:W-:-:S04]  /*0ec0*/  FFMA R13, R10, R11, 1 ;  /* 0x3f8000000a0d7423 */ /* 0x001fc8000000000b */
[----:B------:R-:W-:-:S04]  /*0ed0*/  FFMA R12, R10, R13, R10 ;  /* 0x0000000d0a0c7223 */ /* 0x000fc8000000000a */
[----:B------:R-:W-:-:S04]  /*0ee0*/  FFMA R3, R0, R12, RZ ;  /* 0x0000000c00037223 */ /* 0x000fc800000000ff */
[----:B------:R-:W-:-:S04]  /*0ef0*/  FFMA R10, R11, R3, R0 ;  /* 0x000000030b0a7223 */ /* 0x000fc80000000000 */
[----:B------:R-:W-:-:S04]  /*0f00*/  FFMA R13, R12, R10, R3 ;  /* 0x0000000a0c0d7223 */ /* 0x000fc80000000003 */
[----:B------:R-:W-:-:S04]  /*0f10*/  FFMA R10, R11, R13, R0 ;  /* 0x0000000d0b0a7223 */ /* 0x000fc80000000000 */
[----:B------:R-:W-:-:S05]  /*0f20*/  FFMA R0, R12, R10, R13 ;  /* 0x0000000a0c007223 */ /* 0x000fca000000000d */
[----:B------:R-:W-:-:S04]  /*0f30*/  SHF.R.U32.HI R3, RZ, 0x17, R0 ;  /* 0x00000017ff037819 */ /* 0x000fc80000011600 */
[----:B------:R-:W-:-:S04]  /*0f40*/  LOP3.LUT R3, R3, 0xff, RZ, 0xc0, !PT ;  /* 0x000000ff03037812 */ /* 0x000fc800078ec0ff */
[----:B------:R-:W-:-:S05]  /*0f50*/  IADD3 R7, PT, PT, R3, R5, RZ ;  /* 0x0000000503077210 */ /* 0x000fca0007ffe0ff */
[----:B------:R-:W-:-:S05]  /*0f60*/  VIADD R3, R7, 0xffffffff ;  /* 0xffffffff07037836 */ /* 0x000fca0000000000 */
[----:B------:R-:W-:-:S13]  /*0f70*/  ISETP.GE.U32.AND P0, PT, R3, 0xfe, PT ;  /* 0x000000fe0300780c */ /* 0x000fda0003f06070 */
[----:B------:R-:W-:Y:S05]  /*0f80*/  @!P0 BRA `(.L_x_20) ;  /* 0x0000000000808947 */ /* 0x000fea0003800000 */
[----:B------:R-:W-:-:S13]  /*0f90*/  ISETP.GT.AND P0, PT, R7, 0xfe, PT ;  /* 0x000000fe0700780c */ /* 0x000fda0003f04270 */
[----:B------:R-:W-:Y:S05]  /*0fa0*/  @P0 BRA `(.L_x_21) ;  /* 0x00000000006c0947 */ /* 0x000fea0003800000 */
[----:B------:R-:W-:-:S13]  /*0fb0*/  ISETP.GE.AND P0, PT, R7, 0x1, PT ;  /* 0x000000010700780c */ /* 0x000fda0003f06270 */
[----:B------:R-:W-:Y:S05]  /*0fc0*/  @P0 BRA `(.L_x_22) ;  /* 0x0000000000740947 */ /* 0x000fea0003800000 */
[----:B------:R-:W-:Y:S02]  /*0fd0*/  ISETP.GE.AND P0, PT, R7, -0x18, PT ;  /* 0xffffffe80700780c */ /* 0x000fe40003f06270 */
[----:B------:R-:W-:-:S11]  /*0fe0*/  LOP3.LUT R0, R0, 0x80000000, RZ, 0xc0, !PT ;  /* 0x8000000000007812 */ /* 0x000fd600078ec0ff */
[----:B------:R-:W-:Y:S05]  /*0ff0*/  @!P0 BRA `(.L_x_22) ;  /* 0x0000000000688947 */ /* 0x000fea0003800000 */
[CCC-:B------:R-:W-:Y:S01]  /*1000*/  FFMA.RZ R3, R12.reuse, R10.reuse, R13.reuse ;  /* 0x0000000a0c037223 */ /* 0x1c0fe2000000c00d */
[C---:B------:R-:W-:Y:S01]  /*1010*/  IADD3 R6, PT, PT, R7.reuse, 0x20, RZ ;  /* 0x0000002007067810 */ /* 0x040fe20007ffe0ff */
[CCC-:B------:R-:W-:Y:S01]  /*1020*/  FFMA.RM R4, R12.reuse, R10.reuse, R13.reuse ;  /* 0x0000000a0c047223 */ /* 0x1c0fe2000000400d */
[----:B------:R-:W-:Y:S02]  /*1030*/  ISETP.NE.AND P2, PT, R7, RZ, PT ;  /* 0x000000ff0700720c */ /* 0x000fe40003f45270 */
[----:B------:R-:W-:Y:S01]  /*1040*/  LOP3.LUT R5, R3, 0x7fffff, RZ, 0xc0, !PT ;  /* 0x007fffff03057812 */ /* 0x000fe200078ec0ff */
[----:B------:R-:W-:Y:S01]  /*1050*/  FFMA.RP R3, R12, R10, R13 ;  /* 0x0000000a0c037223 */ /* 0x000fe2000000800d */
[----:B------:R-:W-:Y:S02]  /*1060*/  ISETP.NE.AND P1, PT, R7, RZ, PT ;  /* 0x000000ff0700720c */ /* 0x000fe40003f25270 */
[----:B------:R-:W-:Y:S02]  /*1070*/  LOP3.LUT R5, R5, 0x800000, RZ, 0xfc, !PT ;  /* 0x0080000005057812 */ /* 0x000fe400078efcff */
[----:B------:R-:W-:-:S02]  /*1080*/  IADD3 R7, PT, PT, -R7, RZ, RZ ;  /* 0x000000ff07077210 */ /* 0x000fc40007ffe1ff */
[----:B------:R-:W-:Y:S02]  /*1090*/  SHF.L.U32 R6, R5, R6, RZ ;  /* 0x0000000605067219 */ /* 0x000fe400000006ff */
[----:B------:R-:W-:Y:S02]  /*10a0*/  FSETP.NEU.FTZ.AND P0, PT, R3, R4, PT ;  /* 0x000000040300720b */ /* 0x000fe40003f1d000 */
[----:B------:R-:W-:Y:S02]  /*10b0*/  SEL R4, R7, RZ, P2 ;  /* 0x000000ff07047207 */ /* 0x000fe40001000000 */
[----:B------:R-:W-:Y:S02]  /*10c0*/  ISETP.NE.AND P1, PT, R6, RZ, P1 ;  /* 0x000000ff0600720c */ /* 0x000fe40000f25270 */
[----:B------:R-:W-:Y:S02]  /*10d0*/  SHF.R.U32.HI R4, RZ, R4, R5 ;  /* 0x00000004ff047219 */ /* 0x000fe40000011605 */
[----:B------:R-:W-:-:S02]  /*10e0*/  PLOP3.LUT P0, PT, P0, P1, PT, 0xf8, 0x8f ;  /* 0x00000000008f781c */ /* 0x000fc40000703f70 */
[----:B------:R-:W-:Y:S02]  /*10f0*/  SHF.R.U32.HI R6, RZ, 0x1, R4 ;  /* 0x00000001ff067819 */ /* 0x000fe40000011604 */
[----:B------:R-:W-:-:S04]  /*1100*/  SEL R3, RZ, 0x1, !P0 ;  /* 0x00000001ff037807 */ /* 0x000fc80004000000 */
[----:B------:R-:W-:-:S04]  /*1110*/  LOP3.LUT R3, R3, 0x1, R6, 0xf8, !PT ;  /* 0x0000000103037812 */ /* 0x000fc800078ef806 */
[----:B------:R-:W-:-:S05]  /*1120*/  LOP3.LUT R3, R3, R4, RZ, 0xc0, !PT ;  /* 0x0000000403037212 */ /* 0x000fca00078ec0ff */
[----:B------:R-:W-:-:S05]  /*1130*/  IMAD.IADD R3, R6, 0x1, R3 ;  /* 0x0000000106037824 */ /* 0x000fca00078e0203 */
[----:B------:R-:W-:Y:S01]  /*1140*/  LOP3.LUT R0, R3, R0, RZ, 0xfc, !PT ;  /* 0x0000000003007212 */ /* 0x000fe200078efcff */
[----:B------:R-:W-:Y:S06]  /*1150*/  BRA `(.L_x_22) ;  /* 0x0000000000107947 */ /* 0x000fec0003800000 */
.L_x_21:
[----:B------:R-:W-:-:S04]  /*1160*/  LOP3.LUT R0, R0, 0x80000000, RZ, 0xc0, !PT ;  /* 0x8000000000007812 */ /* 0x000fc800078ec0ff */
[----:B------:R-:W-:Y:S01]  /*1170*/  LOP3.LUT R0, R0, 0x7f800000, RZ, 0xfc, !PT ;  /* 0x7f80000000007812 */ /* 0x000fe200078efcff */
[----:B------:R-:W-:Y:S06]  /*1180*/  BRA `(.L_x_22) ;  /* 0x0000000000047947 */ /* 0x000fec0003800000 */
.L_x_20:
[----:B------:R-:W-:-:S07]  /*1190*/  LEA R0, R5, R0, 0x17 ;  /* 0x0000000005007211 */ /* 0x000fce00078eb8ff */
.L_x_22:
[----:B------:R-:W-:Y:S05]  /*11a0*/  BSYNC.RECONVERGENT B2 ;  /* 0x0000000000027941 */ /* 0x000fea0003800200 */
.L_x_19:
[----:B------:R-:W-:Y:S05]  /*11b0*/  BRA `(.L_x_23) ;  /* 0x0000000000207947 */ /* 0x000fea0003800000 */
.L_x_18:
[----:B------:R-:W-:-:S04]  /*11c0*/  LOP3.LUT R0, R4, 0x80000000, R3, 0x48, !PT ;  /* 0x8000000004007812 */ /* 0x000fc800078e4803 */
[----:B------:R-:W-:Y:S01]  /*11d0*/  LOP3.LUT R0, R0, 0x7f800000, RZ, 0xfc, !PT ;  /* 0x7f80000000007812 */ /* 0x000fe200078efcff */
[----:B------:R-:W-:Y:S06]  /*11e0*/  BRA `(.L_x_23) ;  /* 0x0000000000147947 */ /* 0x000fec0003800000 */
.L_x_17:
[----:B------:R-:W-:Y:S01]  /*11f0*/  LOP3.LUT R0, R4, 0x80000000, R3, 0x48, !PT ;  /* 0x8000000004007812 */ /* 0x000fe200078e4803 */
[----:B------:R-:W-:Y:S06]  /*1200*/  BRA `(.L_x_23) ;  /* 0x00000000000c7947 */ /* 0x000fec0003800000 */
.L_x_16:
[----:B------:R-:W0:Y:S01]  /*1210*/  MUFU.RSQ R0, -QNAN ;  /* 0xffc0000000007908 */ /* 0x000e220000001400 */
[----:B------:R-:W-:Y:S05]  /*1220*/  BRA `(.L_x_23) ;  /* 0x0000000000047947 */ /* 0x000fea0003800000 */
.L_x_15:
[----:B------:R-:W-:-:S07]  /*1230*/  FADD.FTZ R0, R3, R0 ;  /* 0x0000000003007221 */ /* 0x000fce0000010000 */
.L_x_23:
[----:B------:R-:W-:Y:S05]  /*1240*/  BSYNC.RECONVERGENT B1 ;  /* 0x0000000000017941 */ /* 0x000fea0003800200 */
.L_x_13:
[----:B------:R-:W-:-:S04]  /*1250*/  HFMA2 R3, -RZ, RZ, 0, 0 ;  /* 0x00000000ff037431 */ /* 0x000fc800000001ff */
[----:B0-----:R-:W-:Y:S05]  /*1260*/  RET.REL.NODEC R2 `(_Z5covarPfS_S_ii) ;  /* 0xffffffec02647950 */ /* 0x001fea0003c3ffff */
.L_x_24:
        /* <DEDUP_REMOVED lines=9> */
.L_x_25:


//--------------------- .nv.shared.reserved.0     --------------------------
	.section	.nv.shared.reserved.0,"aw",@nobits
	.weak		__nv_reservedSMEM_offset_0_alias
	.size		__nv_reservedSMEM_offset_0_alias, 0, 64
	.other		__nv_reservedSMEM_offset_0_alias,@"STO_CUDA_RESERVED_SHARED STV_DEFAULT"
__nv_reservedSMEM_offset_0_alias:
	.zero		0
	.zero		64


//--------------------- .nv.constant0._Z11GMVPotfolioPfS_S_i --------------------------
	.section	.nv.constant0._Z11GMVPotfolioPfS_S_i,"a",@progbits
	.sectionflags	@""
	.align	4
.nv.constant0._Z11GMVPotfolioPfS_S_i:
	.zero		924


//--------------------- .nv.constant0._Z5covarPfS_S_ii --------------------------
	.section	.nv.constant0._Z5covarPfS_S_ii,"a",@progbits
	.sectionflags	@""
	.align	4
.nv.constant0._Z5covarPfS_S_ii:
	.zero		928


//--------------------- SYMBOLS --------------------------

	.type		.nv.reservedSmem.offset0,@object
	.size		.nv.reservedSmem.offset0,0x4
